	.target	sm_90a

	.elftype	@"ET_EXEC"


//--------------------- .note.nv.tkinfo           --------------------------
	.section	.note.nv.tkinfo,"",@"SHT_NOTE"
	.sectionflags	@"SHF_NOTE_NV_TKINFO"
	.tkinfo
        /*0018*/ 	.word	0x00000002
        /*0030*/ 	.string	""
        /*0030*/ 	.string	"ptxas"
        /*0030*/ 	.string	"Cuda compilation tools, release 13.0, V13.0.88"
        /*0030*/ 	.string	"Build cuda_13.0.r13.0/compiler.36424714_0"
        /*0030*/ 	.string	"-arch sm_90a -m 64 "



//--------------------- .note.nv.cuinfo           --------------------------
	.section	.note.nv.cuinfo,"",@"SHT_NOTE"
	.sectionflags	@"SHF_NOTE_NV_CUINFO"
        /*0018*/ 	.short	0x0002
        /*001a*/ 	.short	0x005a
        /*001c*/ 	.short	0x0082
	.zero		2


//--------------------- .nv.info                  --------------------------
	.section	.nv.info,"",@"SHT_CUDA_INFO"
	.align	4


	//----- nvinfo : EIATTR_REGCOUNT
	.align		4
        /*0000*/ 	.byte	0x04, 0x2f
        /*0002*/ 	.short	(.L_15 - .L_14)
	.align		4
.L_14:
        /*0004*/ 	.word	index@(_ZN7cutlass13device_kernelINS_4fmha6kernel28FmhaKernelTmaWarpSpecializedINS1_10collective30FmhaMainloopTmaWarpSpecializedINS_10bfloat16_tEffN4cute5tupleIJNS7_1CILi128EEESA_NS9_ILi64EEEEEENS8_IJiNS9_ILi1EEENS8_IJiiEEEEEESF_SF_NS4_13DefaultFusionEJEEENS4_15FmhaFwdEpilogueIS6_fNS8_IJSB_SB_SA_EEEEENS2_23IndividualTileSchedulerEJEEEEEvNT_6ParamsE)
        /*0008*/ 	.word	0x000000a8


	//----- nvinfo : EIATTR_FRAME_SIZE
	.align		4
.L_15:
        /*000c*/ 	.byte	0x04, 0x11
        /*000e*/ 	.short	(.L_17 - .L_16)
	.align		4
.L_16:
        /*0010*/ 	.word	index@($__internal_0_$__cuda_sm20_rcp_rn_f32_slowpath)
        /*0014*/ 	.word	0x00000000


	//----- nvinfo : EIATTR_FRAME_SIZE
	.align		4
.L_17:
        /*0018*/ 	.byte	0x04, 0x11
        /*001a*/ 	.short	(.L_19 - .L_18)
	.align		4
.L_18:
        /*001c*/ 	.word	index@(_ZN7cutlass13device_kernelINS_4fmha6kernel28FmhaKernelTmaWarpSpecializedINS1_10collective30FmhaMainloopTmaWarpSpecializedINS_10bfloat16_tEffN4cute5tupleIJNS7_1CILi128EEESA_NS9_ILi64EEEEEENS8_IJiNS9_ILi1EEENS8_IJiiEEEEEESF_SF_NS4_13DefaultFusionEJEEENS4_15FmhaFwdEpilogueIS6_fNS8_IJSB_SB_SA_EEEEENS2_23IndividualTileSchedulerEJEEEEEvNT_6ParamsE)
        /*0020*/ 	.word	0x00000000


	//----- nvinfo : EIATTR_MIN_STACK_SIZE
	.align		4
.L_19:
        /*0024*/ 	.byte	0x04, 0x12
        /*0026*/ 	.short	(.L_21 - .L_20)
	.align		4
.L_20:
        /*0028*/ 	.word	index@(_ZN7cutlass13device_kernelINS_4fmha6kernel28FmhaKernelTmaWarpSpecializedINS1_10collective30FmhaMainloopTmaWarpSpecializedINS_10bfloat16_tEffN4cute5tupleIJNS7_1CILi128EEESA_NS9_ILi64EEEEEENS8_IJiNS9_ILi1EEENS8_IJiiEEEEEESF_SF_NS4_13DefaultFusionEJEEENS4_15FmhaFwdEpilogueIS6_fNS8_IJSB_SB_SA_EEEEENS2_23IndividualTileSchedulerEJEEEEEvNT_6ParamsE)
        /*002c*/ 	.word	0x00000000
.L_21:


//--------------------- .nv.compat                --------------------------
	.section	.nv.compat,"",@"SHT_CUDA_COMPAT_INFO"
	.align	4
        /*0000*/ 	.byte	0x02, 0x09, 0x01, 0x00, 0x02, 0x02, 0x04, 0x00, 0x02, 0x05, 0x05, 0x00, 0x03, 0x07, 0x01, 0x01
        /*0010*/ 	.byte	0x02, 0x03, 0x01, 0x00, 0x02, 0x06, 0x01, 0x00, 0x04, 0x0b, 0x08, 0x00, 0x00, 0x00, 0x00, 0x00
        /*0020*/ 	.byte	0x00, 0x00, 0x00, 0x00


//--------------------- .nv.info._ZN7cutlass13device_kernelINS_4fmha6kernel28FmhaKernelTmaWarpSpecializedINS1_10collective30FmhaMainloopTmaWarpSpecializedINS_10bfloat16_tEffN4cute5tupleIJNS7_1CILi128EEESA_NS9_ILi64EEEEEENS8_IJiNS9_ILi1EEENS8_IJiiEEEEEESF_SF_NS4_13DefaultFusionEJEEENS4_15FmhaFwdEpilogueIS6_fNS8_IJSB_SB_SA_EEEEENS2_23IndividualTileSchedulerEJEEEEEvNT_6ParamsE --------------------------
	.section	.nv.info._ZN7cutlass13device_kernelINS_4fmha6kernel28FmhaKernelTmaWarpSpecializedINS1_10collective30FmhaMainloopTmaWarpSpecializedINS_10bfloat16_tEffN4cute5tupleIJNS7_1CILi128EEESA_NS9_ILi64EEEEEENS8_IJiNS9_ILi1EEENS8_IJiiEEEEEESF_SF_NS4_13DefaultFusionEJEEENS4_15FmhaFwdEpilogueIS6_fNS8_IJSB_SB_SA_EEEEENS2_23IndividualTileSchedulerEJEEEEEvNT_6ParamsE,"",@"SHT_CUDA_INFO"
	.sectionflags	@""
	.align	4


	//----- nvinfo : EIATTR_CUDA_API_VERSION
	.align		4
        /*0000*/ 	.byte	0x04, 0x37
        /*0002*/ 	.short	(.L_23 - .L_22)
.L_22:
        /*0004*/ 	.word	0x00000082


	//----- nvinfo : EIATTR_KPARAM_INFO
	.align		4
.L_23:
        /*0008*/ 	.byte	0x04, 0x17
        /*000a*/ 	.short	(.L_25 - .L_24)
.L_24:
        /*000c*/ 	.word	0x00000000
        /*0010*/ 	.short	0x0000
        /*0012*/ 	.short	0x0070
        /*0014*/ 	.byte	0x00, 0xf0, 0x01, 0x20


	//----- nvinfo : EIATTR_SPARSE_MMA_MASK
	.align		4
.L_25:
        /*0018*/ 	.byte	0x03, 0x50
        /*001a*/ 	.short	0x0000


	//----- nvinfo : EIATTR_MAXREG_COUNT
	.align		4
        /*001c*/ 	.byte	0x03, 0x1b
        /*001e*/ 	.short	0x00a8


	//----- nvinfo : EIATTR_NUM_BARRIERS
	.align		4
        /*0020*/ 	.byte	0x02, 0x4c
        /*0022*/ 	.byte	0x02
	.zero		1


	//----- nvinfo : EIATTR_EXTERNS
	.align		4
        /*0024*/ 	.byte	0x04, 0x0f
        /*0026*/ 	.short	(.L_27 - .L_26)


	//   ....[0]....
	.align		4
.L_26:
        /*0028*/ 	.word	index@(__assertfail)


	//----- nvinfo : EIATTR_MERCURY_ISA_VERSION
	.align		4
.L_27:
        /*002c*/ 	.byte	0x03, 0x5f
        /*002e*/ 	.short	0x0101


	//----- nvinfo : EIATTR_INT_WARP_WIDE_INSTR_OFFSETS
	.align		4
        /*0030*/ 	.byte	0x04, 0x31
        /*0032*/ 	.short	(.L_29 - .L_28)


	//   ....[0]....
.L_28:
        /*0034*/ 	.word	0x000006f0


	//   ....[1]....
        /*0038*/ 	.word	0x00000700


	//   ....[2]....
        /*003c*/ 	.word	0x00000710


	//   ....[3]....
        /*0040*/ 	.word	0x00000720


	//   ....[4]....
        /*0044*/ 	.word	0x00000790


	//----- nvinfo : EIATTR_COOP_GROUP_MASK_REGIDS
	.align		4
.L_29:
        /*0048*/ 	.byte	0x04, 0x29
        /*004a*/ 	.short	(.L_31 - .L_30)


	//   ....[0]....
.L_30:
        /*004c*/ 	.word	0xffffffff


	//   ....[1]....
        /*0050*/ 	.word	0xffffffff


	//   ....[2]....
        /*0054*/ 	.word	0xffffffff


	//   ....[3]....
        /*0058*/ 	.word	0xffffffff


	//   ....[4]....
        /*005c*/ 	.word	0xffffffff


	//   ....[5]....
        /*0060*/ 	.word	0xffffffff


	//   ....[6]....
        /*0064*/ 	.word	0xffffffff


	//   ....[7]....
        /*0068*/ 	.word	0xffffffff


	//   ....[8]....
        /*006c*/ 	.word	0xffffffff


	//   ....[9]....
        /*0070*/ 	.word	0xffffffff


	//   ....[10]....
        /*0074*/ 	.word	0xffffffff


	//   ....[11]....
        /*0078*/ 	.word	0xffffffff


	//   ....[12]....
        /*007c*/ 	.word	0xffffffff


	//   ....[13]....
        /*0080*/ 	.word	0xffffffff


	//   ....[14]....
        /*0084*/ 	.word	0xffffffff


	//   ....[15]....
        /*0088*/ 	.word	0xffffffff


	//   ....[16]....
        /*008c*/ 	.word	0xffffffff


	//   ....[17]....
        /*0090*/ 	.word	0xffffffff


	//----- nvinfo : EIATTR_COOP_GROUP_INSTR_OFFSETS
	.align		4
.L_31:
        /*0094*/ 	.byte	0x04, 0x28
        /*0096*/ 	.short	(.L_33 - .L_32)


	//   ....[0]....
.L_32:
        /*0098*/ 	.word	0x00000050


	//   ....[1]....
        /*009c*/ 	.word	0x00000080


	//   ....[2]....
        /*00a0*/ 	.word	0x000001b0


	//   ....[3]....
        /*00a4*/ 	.word	0x00000370


	//   ....[4]....
        /*00a8*/ 	.word	0x00000530


	//   ....[5]....
        /*00ac*/ 	.word	0x00000690


	//   ....[6]....
        /*00b0*/ 	.word	0x00001270


	//   ....[7]....
        /*00b4*/ 	.word	0x00001290


	//   ....[8]....
        /*00b8*/ 	.word	0x00001ad0


	//   ....[9]....
        /*00bc*/ 	.word	0x00001be0


	//   ....[10]....
        /*00c0*/ 	.word	0x000037c0


	//   ....[11]....
        /*00c4*/ 	.word	0x000037f0


	//   ....[12]....
        /*00c8*/ 	.word	0x00003f70


	//   ....[13]....
        /*00cc*/ 	.word	0x00004090


	//   ....[14]....
        /*00d0*/ 	.word	0x00005c10


	//   ....[15]....
        /*00d4*/ 	.word	0x00005c40


	//   ....[16]....
        /*00d8*/ 	.word	0x00005c90


	//   ....[17]....
        /*00dc*/ 	.word	0x00005ca0


	//----- nvinfo : EIATTR_REG_RECONFIG
	.align		4
.L_33:
        /*00e0*/ 	.byte	0x01, 0x54
	.zero		2


	//----- nvinfo : EIATTR_SYSCALL_OFFSETS
	.align		4
        /*00e4*/ 	.byte	0x04, 0x46
        /*00e6*/ 	.short	(.L_35 - .L_34)


	//   ....[0]....
.L_34:
        /*00e8*/ 	.word	0x00006680


	//   ....[1]....
        /*00ec*/ 	.word	0x000067e0


	//----- nvinfo : EIATTR_MBARRIER_INSTR_OFFSETS
	.align		4
.L_35:
        /*00f0*/ 	.byte	0x04, 0x39
        /*00f2*/ 	.short	(.L_37 - .L_36)


	//   ....[0]....
.L_36:
        /*00f4*/ 	.word	0x00000320
        /*00f8*/ 	.word	0x000000ff
        /*00fc*/ 	.word	0x00018050
        /*0100*/ 	.short	0x0100
        /*0102*/ 	.byte	0x0b
	.zero		1


	//   ....[1]....
        /*0104*/ 	.word	0x00000330
        /*0108*/ 	.word	0x000000ff
        /*010c*/ 	.word	0x00018060
        /*0110*/ 	.short	0x0100
        /*0112*/ 	.byte	0x0b
	.zero		1


	//   ....[2]....
        /*0114*/ 	.word	0x00000340
        /*0118*/ 	.word	0x000000ff
        /*011c*/ 	.word	0x00018058
        /*0120*/ 	.short	0x0100
        /*0122*/ 	.byte	0x0b
	.zero		1


	//   ....[3]....
        /*0124*/ 	.word	0x00000350
        /*0128*/ 	.word	0x000000ff
        /*012c*/ 	.word	0x00018068
        /*0130*/ 	.short	0x0100
        /*0132*/ 	.byte	0x0b
	.zero		1


	//   ....[4]....
        /*0134*/ 	.word	0x00000480
        /*0138*/ 	.word	0x000000ff
        /*013c*/ 	.word	0x00018000
        /*0140*/ 	.short	0x0100
        /*0142*/ 	.byte	0x0b
	.zero		1


	//   ....[5]....
        /*0144*/ 	.word	0x00000490
        /*0148*/ 	.word	0x000000ff
        /*014c*/ 	.word	0x00018028
        /*0150*/ 	.short	0x0100
        /*0152*/ 	.byte	0x0b
	.zero		1


	//   ....[6]....
        /*0154*/ 	.word	0x000004a0
        /*0158*/ 	.word	0x000000ff
        /*015c*/ 	.word	0x00018008
        /*0160*/ 	.short	0x0100
        /*0162*/ 	.byte	0x0b
	.zero		1


	//   ....[7]....
        /*0164*/ 	.word	0x000004b0
        /*0168*/ 	.word	0x000000ff
        /*016c*/ 	.word	0x00018030
        /*0170*/ 	.short	0x0100
        /*0172*/ 	.byte	0x0b
	.zero		1


	//   ....[8]....
        /*0174*/ 	.word	0x000004c0
        /*0178*/ 	.word	0x000000ff
        /*017c*/ 	.word	0x00018010
        /*0180*/ 	.short	0x0100
        /*0182*/ 	.byte	0x0b
	.zero		1


	//   ....[9]....
        /*0184*/ 	.word	0x000004d0
        /*0188*/ 	.word	0x000000ff
        /*018c*/ 	.word	0x00018038
        /*0190*/ 	.short	0x0100
        /*0192*/ 	.byte	0x0b
	.zero		1


	//   ....[10]....
        /*0194*/ 	.word	0x000004e0
        /*0198*/ 	.word	0x000000ff
        /*019c*/ 	.word	0x00018018
        /*01a0*/ 	.short	0x0100
        /*01a2*/ 	.byte	0x0b
	.zero		1


	//   ....[11]....
        /*01a4*/ 	.word	0x000004f0
        /*01a8*/ 	.word	0x000000ff
        /*01ac*/ 	.word	0x00018040
        /*01b0*/ 	.short	0x0100
        /*01b2*/ 	.byte	0x0b
	.zero		1


	//   ....[12]....
        /*01b4*/ 	.word	0x00000500
        /*01b8*/ 	.word	0x000000ff
        /*01bc*/ 	.word	0x00018020
        /*01c0*/ 	.short	0x0100
        /*01c2*/ 	.byte	0x0b
	.zero		1


	//   ....[13]....
        /*01c4*/ 	.word	0x00000510
        /*01c8*/ 	.word	0x000000ff
        /*01cc*/ 	.word	0x00018048
        /*01d0*/ 	.short	0x0100
        /*01d2*/ 	.byte	0x0b
	.zero		1


	//   ....[14]....
        /*01d4*/ 	.word	0x00000640
        /*01d8*/ 	.word	0x000000ff
        /*01dc*/ 	.word	0x00018070
        /*01e0*/ 	.short	0x0100
        /*01e2*/ 	.byte	0x0b
	.zero		1


	//   ....[15]....
        /*01e4*/ 	.word	0x00000650
        /*01e8*/ 	.word	0x000000ff
        /*01ec*/ 	.word	0x00018080
        /*01f0*/ 	.short	0x0100
        /*01f2*/ 	.byte	0x0b
	.zero		1


	//   ....[16]....
        /*01f4*/ 	.word	0x00000660
        /*01f8*/ 	.word	0x000000ff
        /*01fc*/ 	.word	0x00018078
        /*0200*/ 	.short	0x0100
        /*0202*/ 	.byte	0x0b
	.zero		1


	//   ....[17]....
        /*0204*/ 	.word	0x00000670
        /*0208*/ 	.word	0x000000ff
        /*020c*/ 	.word	0x00018088
        /*0210*/ 	.short	0x0100
        /*0212*/ 	.byte	0x0b
	.zero		1


	//   ....[18]....
        /*0214*/ 	.word	0x000007b0
        /*0218*/ 	.word	0x000000ff
        /*021c*/ 	.word	0x00018090
        /*0220*/ 	.short	0x0100
        /*0222*/ 	.byte	0x08
	.zero		1


	//   ....[19]....
        /*0224*/ 	.word	0x000007c0
        /*0228*/ 	.word	0x000000ff
        /*022c*/ 	.word	0x00018098
        /*0230*/ 	.short	0x0100
        /*0232*/ 	.byte	0x08
	.zero		1


	//   ....[20]....
        /*0234*/ 	.word	0x000007d0
        /*0238*/ 	.word	0x000000ff
        /*023c*/ 	.word	0x000180a0
        /*0240*/ 	.short	0x0100
        /*0242*/ 	.byte	0x08
	.zero		1


	//   ....[21]....
        /*0244*/ 	.word	0x000007e0
        /*0248*/ 	.word	0x000000ff
        /*024c*/ 	.word	0x000180a8
        /*0250*/ 	.short	0x0100
        /*0252*/ 	.byte	0x08
	.zero		1


	//   ....[22]....
        /*0254*/ 	.word	0x000008e0
        /*0258*/ 	.word	0x000000ff
        /*025c*/ 	.word	0x000180c0
        /*0260*/ 	.short	0x0100
        /*0262*/ 	.byte	0x0b
	.zero		1


	//   ....[23]....
        /*0264*/ 	.word	0x000008f0
        /*0268*/ 	.word	0x000000ff
        /*026c*/ 	.word	0x000180d0
        /*0270*/ 	.short	0x0100
        /*0272*/ 	.byte	0x0b
	.zero		1


	//   ....[24]....
        /*0274*/ 	.word	0x00000900
        /*0278*/ 	.word	0x000000ff
        /*027c*/ 	.word	0x000180c8
        /*0280*/ 	.short	0x0100
        /*0282*/ 	.byte	0x0b
	.zero		1


	//   ....[25]....
        /*0284*/ 	.word	0x00000910
        /*0288*/ 	.word	0x000000ff
        /*028c*/ 	.word	0x000180d8
        /*0290*/ 	.short	0x0100
        /*0292*/ 	.byte	0x0b
	.zero		1


	//   ....[26]....
        /*0294*/ 	.word	0x00000d10
        /*0298*/ 	.word	0x000000ff
        /*029c*/ 	.word	0x00018050
        /*02a0*/ 	.short	0x010a
        /*02a2*/ 	.byte	0x07
	.zero		1


	//   ....[27]....
        /*02a4*/ 	.word	0x00000d60
        /*02a8*/ 	.word	0x000000ff
        /*02ac*/ 	.word	0x00018000
        /*02b0*/ 	.short	0x010a
        /*02b2*/ 	.byte	0x24
	.zero		1


	//   ....[28]....
        /*02b4*/ 	.word	0x00000df0
        /*02b8*/ 	.word	0x000000ff
        /*02bc*/ 	.word	0x00000000
        /*02c0*/ 	.short	0x010a
        /*02c2*/ 	.byte	0x0a
	.zero		1


	//   ....[29]....
        /*02c4*/ 	.word	0x00002d30
        /*02c8*/ 	.word	0x0000000c
        /*02cc*/ 	.word	0x00000000
        /*02d0*/ 	.short	0x0101
        /*02d2*/ 	.byte	0x17
	.zero		1


	//   ....[30]....
        /*02d4*/ 	.word	0x00002f50
        /*02d8*/ 	.word	0x000000ff
        /*02dc*/ 	.word	0x00018008
        /*02e0*/ 	.short	0x010a
        /*02e2*/ 	.byte	0x24
	.zero		1


	//   ....[31]....
        /*02e4*/ 	.word	0x00003260
        /*02e8*/ 	.word	0x000000ff
        /*02ec*/ 	.word	0x00000000
        /*02f0*/ 	.short	0x0101
        /*02f2*/ 	.byte	0x07
	.zero		1


	//   ....[32]....
        /*02f4*/ 	.word	0x000033a0
        /*02f8*/ 	.word	0x000000ff
        /*02fc*/ 	.word	0x00018000
        /*0300*/ 	.short	0x010a
        /*0302*/ 	.byte	0x06
	.zero		1


	//   ....[33]....
        /*0304*/ 	.word	0x00005330
        /*0308*/ 	.word	0x000000ff
        /*030c*/ 	.word	0x00018000
        /*0310*/ 	.short	0x010a
        /*0312*/ 	.byte	0x06
	.zero		1


	//   ....[34]....
        /*0314*/ 	.word	0x00005760
        /*0318*/ 	.word	0x000000ff
        /*031c*/ 	.word	0x00018000
        /*0320*/ 	.short	0x010a
        /*0322*/ 	.byte	0x06
	.zero		1


	//   ....[35]....
        /*0324*/ 	.word	0x00005a60
        /*0328*/ 	.word	0x000000ff
        /*032c*/ 	.word	0x00000000
        /*0330*/ 	.short	0x0101
        /*0332*/ 	.byte	0x06
	.zero		1


	//   ....[36]....
        /*0334*/ 	.word	0x00005b10
        /*0338*/ 	.word	0x000000ff
        /*033c*/ 	.word	0x00000000
        /*0340*/ 	.short	0x0101
        /*0342*/ 	.byte	0x06
	.zero		1


	//   ....[37]....
        /*0344*/ 	.word	0x000061b0
        /*0348*/ 	.word	0x000000ff
        /*034c*/ 	.word	0x00018098
        /*0350*/ 	.short	0x010a
        /*0352*/ 	.byte	0x04
	.zero		1


	//   ....[38]....
        /*0354*/ 	.word	0x00006fc0
        /*0358*/ 	.word	0x00000000
        /*035c*/ 	.word	0x00018090
        /*0360*/ 	.short	0x0101
        /*0362*/ 	.byte	0x24
	.zero		1


	//   ....[39]....
        /*0364*/ 	.word	0x00007110
        /*0368*/ 	.word	0x00000003
        /*036c*/ 	.word	0x00018060
        /*0370*/ 	.short	0x010a
        /*0372*/ 	.byte	0x3f
	.zero		1


	//   ....[40]....
        /*0374*/ 	.word	0x00007370
        /*0378*/ 	.word	0x00000005
        /*037c*/ 	.word	0x00018028
        /*0380*/ 	.short	0x010a
        /*0382*/ 	.byte	0x3f
	.zero		1


	//   ....[41]....
        /*0384*/ 	.word	0x000075b0
        /*0388*/ 	.word	0x00000004
        /*038c*/ 	.word	0x00018060
        /*0390*/ 	.short	0x010a
        /*0392*/ 	.byte	0x3f
	.zero		1


	//   ....[42]....
        /*0394*/ 	.word	0x00007820
        /*0398*/ 	.word	0x00000003
        /*039c*/ 	.word	0x00018028
        /*03a0*/ 	.short	0x010a
        /*03a2*/ 	.byte	0x3f
	.zero		1


	//   ....[43]....
        /*03a4*/ 	.word	0x00007b50
        /*03a8*/ 	.word	0x00000006
        /*03ac*/ 	.word	0x00018028
        /*03b0*/ 	.short	0x010a
        /*03b2*/ 	.byte	0x3f
	.zero		1


	//   ....[44]....
        /*03b4*/ 	.word	0x00007dc0
        /*03b8*/ 	.word	0x00000006
        /*03bc*/ 	.word	0x00018028
        /*03c0*/ 	.short	0x010a
        /*03c2*/ 	.byte	0x3f
	.zero		1


	//   ....[45]....
        /*03c4*/ 	.word	0x00008020
        /*03c8*/ 	.word	0x00000003
        /*03cc*/ 	.word	0x00018050
        /*03d0*/ 	.short	0x010a
        /*03d2*/ 	.byte	0x3f
	.zero		1


	//   ....[46]....
        /*03d4*/ 	.word	0x00008080
        /*03d8*/ 	.word	0x00000003
        /*03dc*/ 	.word	0x00018000
        /*03e0*/ 	.short	0x010a
        /*03e2*/ 	.byte	0x3f
	.zero		1


	//   ....[47]....
        /*03e4*/ 	.word	0x000080e0
        /*03e8*/ 	.word	0x00000003
        /*03ec*/ 	.word	0x00000000
        /*03f0*/ 	.short	0x010a
        /*03f2*/ 	.byte	0x3f
	.zero		1


	//   ....[48]....
        /*03f4*/ 	.word	0x00008140
        /*03f8*/ 	.word	0x00000005
        /*03fc*/ 	.word	0x00018008
        /*0400*/ 	.short	0x010a
        /*0402*/ 	.byte	0x3f
	.zero		1


	//   ....[49]....
        /*0404*/ 	.word	0x000081a0
        /*0408*/ 	.word	0x00000004
        /*040c*/ 	.word	0x00018000
        /*0410*/ 	.short	0x010a
        /*0412*/ 	.byte	0x3f
	.zero		1


	//   ....[50]....
        /*0414*/ 	.word	0x00008200
        /*0418*/ 	.word	0x00000006
        /*041c*/ 	.word	0x00018000
        /*0420*/ 	.short	0x010a
        /*0422*/ 	.byte	0x3f
	.zero		1


	//   ....[51]....
        /*0424*/ 	.word	0x00008260
        /*0428*/ 	.word	0x00000003
        /*042c*/ 	.word	0x00018098
        /*0430*/ 	.short	0x010a
        /*0432*/ 	.byte	0x3f
	.zero		1


	//   ....[52]....
        /*0434*/ 	.word	0x000082b0
        /*0438*/ 	.word	0x00000003
        /*043c*/ 	.word	0x00018060
        /*0440*/ 	.short	0x010a
        /*0442*/ 	.byte	0x3f
	.zero		1


	//   ....[53]....
        /*0444*/ 	.word	0x00008300
        /*0448*/ 	.word	0x00000005
        /*044c*/ 	.word	0x00018028
        /*0450*/ 	.short	0x010a
        /*0452*/ 	.byte	0x3f
	.zero		1


	//   ....[54]....
        /*0454*/ 	.word	0x00008350
        /*0458*/ 	.word	0x00000004
        /*045c*/ 	.word	0x00018060
        /*0460*/ 	.short	0x010a
        /*0462*/ 	.byte	0x3f
	.zero		1


	//   ....[55]....
        /*0464*/ 	.word	0x000083a0
        /*0468*/ 	.word	0x00000003
        /*046c*/ 	.word	0x00018028
        /*0470*/ 	.short	0x010a
        /*0472*/ 	.byte	0x3f
	.zero		1


	//   ....[56]....
        /*0474*/ 	.word	0x000083f0
        /*0478*/ 	.word	0x00000006
        /*047c*/ 	.word	0x00018028
        /*0480*/ 	.short	0x010a
        /*0482*/ 	.byte	0x3f
	.zero		1


	//   ....[57]....
        /*0484*/ 	.word	0x00008440
        /*0488*/ 	.word	0x00000006
        /*048c*/ 	.word	0x00018028
        /*0490*/ 	.short	0x010a
        /*0492*/ 	.byte	0x3f
	.zero		1


	//----- nvinfo : EIATTR_NUM_MBARRIERS
	.align		4
.L_37:
        /*0494*/ 	.byte	0x03, 0x38
        /*0496*/ 	.short	0x001a


	//----- nvinfo : EIATTR_EXIT_INSTR_OFFSETS
	.align		4
        /*0498*/ 	.byte	0x04, 0x1c
        /*049a*/ 	.short	(.L_39 - .L_38)


	//   ....[0]....
.L_38:
        /*049c*/ 	.word	0x000009b0


	//   ....[1]....
        /*04a0*/ 	.word	0x00006fd0


	//   ....[2]....
        /*04a4*/ 	.word	0x00007010


	//   ....[3]....
        /*04a8*/ 	.word	0x00007a20


	//   ....[4]....
        /*04ac*/ 	.word	0x00008000


	//----- nvinfo : EIATTR_MAX_THREADS
	.align		4
.L_39:
        /*04b0*/ 	.byte	0x04, 0x05
        /*04b2*/ 	.short	(.L_41 - .L_40)
.L_40:
        /*04b4*/ 	.word	0x00000180
        /*04b8*/ 	.word	0x00000001
        /*04bc*/ 	.word	0x00000001


	//----- nvinfo : EIATTR_CRS_STACK_SIZE
	.align		4
.L_41:
        /*04c0*/ 	.byte	0x04, 0x1e
        /*04c2*/ 	.short	(.L_43 - .L_42)
.L_42:
        /*04c4*/ 	.word	0x00000000


	//----- nvinfo : EIATTR_CBANK_PARAM_SIZE
	.align		4
.L_43:
        /*04c8*/ 	.byte	0x03, 0x19
        /*04ca*/ 	.short	0x0870


	//----- nvinfo : EIATTR_PARAM_CBANK
	.align		4
        /*04cc*/ 	.byte	0x04, 0x0a
        /*04ce*/ 	.short	(.L_45 - .L_44)
	.align		4
.L_44:
        /*04d0*/ 	.word	index@(.nv.constant0._ZN7cutlass13device_kernelINS_4fmha6kernel28FmhaKernelTmaWarpSpecializedINS1_10collective30FmhaMainloopTmaWarpSpecializedINS_10bfloat16_tEffN4cute5tupleIJNS7_1CILi128EEESA_NS9_ILi64EEEEEENS8_IJiNS9_ILi1EEENS8_IJiiEEEEEESF_SF_NS4_13DefaultFusionEJEEENS4_15FmhaFwdEpilogueIS6_fNS8_IJSB_SB_SA_EEEEENS2_23IndividualTileSchedulerEJEEEEEvNT_6ParamsE)
        /*04d4*/ 	.short	0x0210
        /*04d6*/ 	.short	0x0870


	//----- nvinfo : EIATTR_SW_WAR
	.align		4
.L_45:
        /*04d8*/ 	.byte	0x04, 0x36
        /*04da*/ 	.short	(.L_47 - .L_46)
.L_46:
        /*04dc*/ 	.word	0x00000008
.L_47:


//--------------------- .nv.callgraph             --------------------------
	.section	.nv.callgraph,"",@"SHT_CUDA_CALLGRAPH"
	.align	4
	.sectionentsize	8
	.align		4
        /*0000*/ 	.word	0x00000000
	.align		4
        /*0004*/ 	.word	0xffffffff
	.align		4
        /*0008*/ 	.word	index@(_ZN7cutlass13device_kernelINS_4fmha6kernel28FmhaKernelTmaWarpSpecializedINS1_10collective30FmhaMainloopTmaWarpSpecializedINS_10bfloat16_tEffN4cute5tupleIJNS7_1CILi128EEESA_NS9_ILi64EEEEEENS8_IJiNS9_ILi1EEENS8_IJiiEEEEEESF_SF_NS4_13DefaultFusionEJEEENS4_15FmhaFwdEpilogueIS6_fNS8_IJSB_SB_SA_EEEEENS2_23IndividualTileSchedulerEJEEEEEvNT_6ParamsE)
	.align		4
        /*000c*/ 	.word	index@(__assertfail)
	.align		4
        /*0010*/ 	.word	0x00000000
	.align		4
        /*0014*/ 	.word	0xfffffffe
	.align		4
        /*0018*/ 	.word	0x00000000
	.align		4
        /*001c*/ 	.word	0xfffffffd
	.align		4
        /*0020*/ 	.word	0x00000000
	.align		4
        /*0024*/ 	.word	0xfffffffc


//--------------------- .nv.constant4             --------------------------
	.section	.nv.constant4,"a",@progbits
	.align	8
	.align		8
.nv.constant4:
        /*0000*/ 	.dword	__assertfail
	.align		8
        /*0008*/ 	.dword	__unnamed_1
	.align		8
        /*0010*/ 	.dword	_ZN39_INTERNAL_e2c4c871_4_k_cu_a9bc9e19_27894cuda3std3__45__cpo5beginE
	.align		8
        /*0018*/ 	.dword	_ZN39_INTERNAL_e2c4c871_4_k_cu_a9bc9e19_27894cuda3std3__45__cpo3endE
	.align		8
        /*0020*/ 	.dword	_ZN39_INTERNAL_e2c4c871_4_k_cu_a9bc9e19_27894cuda3std3__45__cpo6cbeginE
	.align		8
        /*0028*/ 	.dword	_ZN39_INTERNAL_e2c4c871_4_k_cu_a9bc9e19_27894cuda3std3__45__cpo4cendE
	.align		8
        /*0030*/ 	.dword	_ZN39_INTERNAL_e2c4c871_4_k_cu_a9bc9e19_27894cuda3std3__441_GLOBAL__N__e2c4c871_4_k_cu_a9bc9e19_27896ignoreE
	.align		8
        /*0038*/ 	.dword	_ZN39_INTERNAL_e2c4c871_4_k_cu_a9bc9e19_27894cuda3std3__419piecewise_constructE
	.align		8
        /*0040*/ 	.dword	_ZN39_INTERNAL_e2c4c871_4_k_cu_a9bc9e19_27894cuda3std3__48in_placeE
	.align		8
        /*0048*/ 	.dword	_ZN39_INTERNAL_e2c4c871_4_k_cu_a9bc9e19_27894cuda3std6ranges3__45__cpo4swapE
	.align		8
        /*0050*/ 	.dword	_ZN39_INTERNAL_e2c4c871_4_k_cu_a9bc9e19_27894cuda3std6ranges3__45__cpo9iter_moveE
	.align		8
        /*0058*/ 	.dword	_ZN39_INTERNAL_e2c4c871_4_k_cu_a9bc9e19_27894cute7productE
	.align		8
        /*0060*/ 	.dword	_ZN39_INTERNAL_e2c4c871_4_k_cu_a9bc9e19_27894cute1_E
	.align		8
        /*0068*/ 	.dword	$str$24
	.align		8
        /*0070*/ 	.dword	$str$25


//--------------------- .text._ZN7cutlass13device_kernelINS_4fmha6kernel28FmhaKernelTmaWarpSpecializedINS1_10collective30FmhaMainloopTmaWarpSpecializedINS_10bfloat16_tEffN4cute5tupleIJNS7_1CILi128EEESA_NS9_ILi64EEEEEENS8_IJiNS9_ILi1EEENS8_IJiiEEEEEESF_SF_NS4_13DefaultFusionEJEEENS4_15FmhaFwdEpilogueIS6_fNS8_IJSB_SB_SA_EEEEENS2_23IndividualTileSchedulerEJEEEEEvNT_6ParamsE --------------------------
	.section	.text._ZN7cutlass13device_kernelINS_4fmha6kernel28FmhaKernelTmaWarpSpecializedINS1_10collective30FmhaMainloopTmaWarpSpecializedINS_10bfloat16_tEffN4cute5tupleIJNS7_1CILi128EEESA_NS9_ILi64EEEEEENS8_IJiNS9_ILi1EEENS8_IJiiEEEEEESF_SF_NS4_13DefaultFusionEJEEENS4_15FmhaFwdEpilogueIS6_fNS8_IJSB_SB_SA_EEEEENS2_23IndividualTileSchedulerEJEEEEEvNT_6ParamsE,"ax",@progbits
	.align	128
.text._ZN7cutlass13device_kernelINS_4fmha6kernel28FmhaKernelTmaWarpSpecializedINS1_10collective30FmhaMainloopTmaWarpSpecializedINS_10bfloat16_tEffN4cute5tupleIJNS7_1CILi128EEESA_NS9_ILi64EEEEEENS8_IJiNS9_ILi1EEENS8_IJiiEEEEEESF_SF_NS4_13DefaultFusionEJEEENS4_15FmhaFwdEpilogueIS6_fNS8_IJSB_SB_SA_EEEEENS2_23IndividualTileSchedulerEJEEEEEvNT_6ParamsE:
        .type           _ZN7cutlass13device_kernelINS_4fmha6kernel28FmhaKernelTmaWarpSpecializedINS1_10collective30FmhaMainloopTmaWarpSpecializedINS_10bfloat16_tEffN4cute5tupleIJNS7_1CILi128EEESA_NS9_ILi64EEEEEENS8_IJiNS9_ILi1EEENS8_IJiiEEEEEESF_SF_NS4_13DefaultFusionEJEEENS4_15FmhaFwdEpilogueIS6_fNS8_IJSB_SB_SA_EEEEENS2_23IndividualTileSchedulerEJEEEEEvNT_6ParamsE,@function
        .size           _ZN7cutlass13device_kernelINS_4fmha6kernel28FmhaKernelTmaWarpSpecializedINS1_10collective30FmhaMainloopTmaWarpSpecializedINS_10bfloat16_tEffN4cute5tupleIJNS7_1CILi128EEESA_NS9_ILi64EEEEEENS8_IJiNS9_ILi1EEENS8_IJiiEEEEEESF_SF_NS4_13DefaultFusionEJEEENS4_15FmhaFwdEpilogueIS6_fNS8_IJSB_SB_SA_EEEEENS2_23IndividualTileSchedulerEJEEEEEvNT_6ParamsE,(.L_x_106 - _ZN7cutlass13device_kernelINS_4fmha6kernel28FmhaKernelTmaWarpSpecializedINS1_10collective30FmhaMainloopTmaWarpSpecializedINS_10bfloat16_tEffN4cute5tupleIJNS7_1CILi128EEESA_NS9_ILi64EEEEEENS8_IJiNS9_ILi1EEENS8_IJiiEEEEEESF_SF_NS4_13DefaultFusionEJEEENS4_15FmhaFwdEpilogueIS6_fNS8_IJSB_SB_SA_EEEEENS2_23IndividualTileSchedulerEJEEEEEvNT_6ParamsE)
        .other          _ZN7cutlass13device_kernelINS_4fmha6kernel28FmhaKernelTmaWarpSpecializedINS1_10collective30FmhaMainloopTmaWarpSpecializedINS_10bfloat16_tEffN4cute5tupleIJNS7_1CILi128EEESA_NS9_ILi64EEEEEENS8_IJiNS9_ILi1EEENS8_IJiiEEEEEESF_SF_NS4_13DefaultFusionEJEEENS4_15FmhaFwdEpilogueIS6_fNS8_IJSB_SB_SA_EEEEENS2_23IndividualTileSchedulerEJEEEEEvNT_6ParamsE,@"STO_CUDA_ENTRY STV_DEFAULT"
_ZN7cutlass13device_kernelINS_4fmha6kernel28FmhaKernelTmaWarpSpecializedINS1_10collective30FmhaMainloopTmaWarpSpecializedINS_10bfloat16_tEffN4cute5tupleIJNS7_1CILi128EEESA_NS9_ILi64EEEEEENS8_IJiNS9_ILi1EEENS8_IJiiEEEEEESF_SF_NS4_13DefaultFusionEJEEENS4_15FmhaFwdEpilogueIS6_fNS8_IJSB_SB_SA_EEEEENS2_23IndividualTileSchedulerEJEEEEEvNT_6ParamsE:
[----:B------:R-:W1:Y:S01]  /*0000*/  LDC R1, c[0x0][0x28] ;  /* 0x00000a00ff017b82 */ /* 0x000e620000000800 */
[----:B------:R-:W2:Y:S01]  /*0010*/  S2R R6, SR_TID.X ;  /* 0x0000000000067919 */ /* 0x000ea20000002100 */
[----:B------:R-:W-:Y:S01]  /*0020*/  ELECT P1, URZ, PT ;  /* 0x00000000003f782f */ /* 0x000fe20003820000 */
[----:B------:R-:W-:Y:S01]  /*0030*/  BSSY B0, `(.L_x_0) ;  /* 0x0000017000007945 */ /* 0x000fe20003800000 */
[----:B--2---:R-:W-:-:S05]  /*0040*/  SHF.R.U32.HI R0, RZ, 0x5, R6 ;  /* 0x00000005ff007819 */ /* 0x004fca0000011606 */
[----:B------:R-:W2:Y:S02]  /*0050*/  SHFL.IDX PT, R2, R0, RZ, 0x1f ;  /* 0x00001fff00027589 */ /* 0x000ea400000e0000 */
[----:B--2---:R-:W-:Y:S02]  /*0060*/  R2UR UR4, R2 ;  /* 0x00000000020472ca */ /* 0x004fe400000e0000 */
[----:B------:R-:W-:-:S06]  /*0070*/  SHF.R.U32.HI R2, RZ, 0x7, R6 ;  /* 0x00000007ff027819 */ /* 0x000fcc0000011606 */
[----:B------:R-:W2:Y:S05]  /*0080*/  SHFL.IDX PT, R2, R2, RZ, 0x1f ;  /* 0x00001fff02027589 */ /* 0x000eaa00000e0000 */
[----:B------:R-:W-:Y:S02]  /*0090*/  USHF.R.S32.HI UR5, URZ, 0x1f, UR4 ;  /* 0x0000001f3f057899 */ /* 0x000fe40008011404 */
[----:B------:R-:W-:Y:S02]  /*00a0*/  ISETP.NE.OR P0, PT, RZ, UR4, !P1 ;  /* 0x00000004ff007c0c */ /* 0x000fe4000cf05670 */
[----:B------:R-:W-:-:S04]  /*00b0*/  ULEA.HI UR5, UR5, UR4, URZ, 0x2 ;  /* 0x0000000405057291 */ /* 0x000fc8000f8f103f */
[----:B------:R-:W-:-:S04]  /*00c0*/  ULOP3.LUT UR5, UR5, 0xfffffffc, URZ, 0xc0, !UPT ;  /* 0xfffffffc05057892 */ /* 0x000fc8000f8ec03f */
[----:B------:R-:W-:-:S03]  /*00d0*/  UIADD3 UR7, UR4, -UR5, URZ ;  /* 0x8000000504077290 */ /* 0x000fc6000fffe03f */
[----:B-1----:R-:W-:Y:S09]  /*00e0*/  @P0 BRA `(.L_x_1) ;  /* 0x00000000002c0947 */ /* 0x002ff20003800000 */
[----:B------:R-:W-:Y:S02]  /*00f0*/  ULDC.64 UR4, c[0x0][0x198] ;  /* 0x0000660000047ab9 */ /* 0x000fe40000000a00 */
[----:B------:R-:W-:Y:S02]  /*0100*/  UIADD3 UR8, UP0, UR4, 0xf0, URZ ;  /* 0x000000f004087890 */ /* 0x000fe4000ff1e03f */
[----:B------:R-:W-:Y:S02]  /*0110*/  UIADD3 UR10, UP1, UR4, 0x1f0, URZ ;  /* 0x000001f0040a7890 */ /* 0x000fe4000ff3e03f */
[----:B------:R-:W-:Y:S02]  /*0120*/  UIADD3 UR4, UP2, UR4, 0x2f0, URZ ;  /* 0x000002f004047890 */ /* 0x000fe4000ff5e03f */
[----:B------:R-:W-:Y:S02]  /*0130*/  UIADD3.X UR9, URZ, UR5, URZ, UP0, !UPT ;  /* 0x000000053f097290 */ /* 0x000fe400087fe43f */
[----:B------:R-:W-:-:S02]  /*0140*/  UIADD3.X UR11, URZ, UR5, URZ, UP1, !UPT ;  /* 0x000000053f0b7290 */ /* 0x000fc40008ffe43f */
[----:B------:R-:W-:-:S05]  /*0150*/  UIADD3.X UR5, URZ, UR5, URZ, UP2, !UPT ;  /* 0x000000053f057290 */ /* 0x000fca00097fe43f */
[----:B------:R1:W-:Y:S02]  /*0160*/  UTMACCTL.PF [UR8] ;  /* 0x00000000080079b9 */ /* 0x0003e40008040000 */
[----:B------:R1:W-:Y:S02]  /*0170*/  UTMACCTL.PF [UR10] ;  /* 0x000000000a0079b9 */ /* 0x0003e40008040000 */
[----:B------:R1:W-:Y:S02]  /*0180*/  UTMACCTL.PF [UR4] ;  /* 0x00000000040079b9 */ /* 0x0003e40008040000 */
[----:B-1----:R-:W-:Y:S01]  /*0190*/  NOP ;  /* 0x0000000000007918 */ /* 0x002fe20000000000 */
.L_x_1:
[----:B------:R-:W-:Y:S05]  /*01a0*/  BSYNC B0 ;  /* 0x0000000000007941 */ /* 0x000fea0003800000 */
.L_x_0:
[----:B------:R-:W1:Y:S01]  /*01b0*/  SHFL.IDX PT, R3, R0, RZ, 0x1f ;  /* 0x00001fff00037589 */ /* 0x000e6200000e0000 */
[----:B--2---:R-:W-:Y:S01]  /*01c0*/  R2UR UR37, R2 ;  /* 0x00000000022572ca */ /* 0x004fe200000e0000 */
[----:B------:R-:W-:-:S12]  /*01d0*/  UISETP.NE.AND UP0, UPT, UR7, 0x1, UPT ;  /* 0x000000010700788c */ /* 0x000fd8000bf05270 */
[----:B------:R-:W-:Y:S02]  /*01e0*/  UIADD3 UR10, UR37, -0x1, URZ ;  /* 0xffffffff250a7890 */ /* 0x000fe4000fffe03f */
[----:B------:R-:W-:Y:S02]  /*01f0*/  UISETP.EQ.AND UP0, UPT, UR37, URZ, !UP0 ;  /* 0x0000003f2500728c */ /* 0x000fe4000c702270 */
[----:B------:R-:W-:Y:S02]  /*0200*/  UISETP.GE.U32.AND UP1, UPT, UR10, 0x4, UPT ;  /* 0x000000040a00788c */ /* 0x000fe4000bf26070 */
[----:B------:R-:W-:Y:S01]  /*0210*/  USEL UR6, URZ, 0x1, !UP0 ;  /* 0x000000013f067887 */ /* 0x000fe2000c000000 */
[----:B-1----:R-:W-:-:S03]  /*0220*/  ISETP.NE.AND P0, PT, R3, RZ, PT ;  /* 0x000000ff0300720c */ /* 0x002fc60003f05270 */
[----:B------:R-:W-:-:S10]  /*0230*/  USEL UR6, UR6, 0x2, UP1 ;  /* 0x0000000206067887 */ /* 0x000fd40008800000 */
[----:B------:R-:W-:Y:S05]  /*0240*/  @P0 BRA `(.L_x_2) ;  /* 0x0000000000480947 */ /* 0x000fea0003800000 */
[----:B------:R-:W1:Y:S01]  /*0250*/  S2UR UR11, SR_CgaCtaId ;  /* 0x00000000000b79c3 */ /* 0x000e620000008800 */
[----:B------:R-:W-:Y:S01]  /*0260*/  UMOV UR4, 0x400 ;  /* 0x0000040000047882 */ /* 0x000fe20000000000 */
[----:B------:R-:W-:Y:S01]  /*0270*/  UMOV UR5, 0x1 ;  /* 0x0000000100057882 */ /* 0x000fe20000000000 */
[----:B------:R-:W-:Y:S01]  /*0280*/  UMOV UR8, 0x80 ;  /* 0x0000008000087882 */ /* 0x000fe20000000000 */
[----:B------:R-:W-:Y:S01]  /*0290*/  ELECT P0, URZ, PT ;  /* 0x00000000003f782f */ /* 0x000fe20003800000 */
[----:B------:R-:W-:-:S04]  /*02a0*/  UIADD3 UR8, -UR8, 0x100000, URZ ;  /* 0x0010000008087890 */ /* 0x000fc8000fffe13f */
[----:B------:R-:W-:Y:S02]  /*02b0*/  USHF.L.U32 UR9, UR8, 0xb, URZ ;  /* 0x0000000b08097899 */ /* 0x000fe4000800063f */
[----:B------:R-:W-:Y:S02]  /*02c0*/  USHF.L.U32 UR8, UR8, 0x1, URZ ;  /* 0x0000000108087899 */ /* 0x000fe4000800063f */
[----:B-1----:R-:W-:Y:S02]  /*02d0*/  ULEA UR11, UR11, UR4, 0x18 ;  /* 0x000000040b0b7291 */ /* 0x002fe4000f8ec03f */
[----:B------:R-:W-:-:S04]  /*02e0*/  UIADD3 UR4, -UR5, 0x100000, URZ ;  /* 0x0010000005047890 */ /* 0x000fc8000fffe13f */
[----:B------:R-:W-:Y:S02]  /*02f0*/  USHF.L.U32 UR5, UR4, 0xb, URZ ;  /* 0x0000000b04057899 */ /* 0x000fe4000800063f */
[----:B------:R-:W-:Y:S01]  /*0300*/  USHF.L.U32 UR4, UR4, 0x1, URZ ;  /* 0x0000000104047899 */ /* 0x000fe2000800063f */
[----:B------:R-:W1:Y:S11]  /*0310*/  FENCE.VIEW.ASYNC.S ;  /* 0x00000000000073c6 */ /* 0x000e760000000000 */
[----:B-1----:R1:W2:Y:S01]  /*0320*/  SYNCS.EXCH.64 URZ, [UR11+0x18050], UR4 ;  /* 0x018050040b3f75b2 */ /* 0x0022a20008000100 */
[----:B------:R1:W3:Y:S01]  /*0330*/  SYNCS.EXCH.64 URZ, [UR11+0x18060], UR8 ;  /* 0x018060080b3f75b2 */ /* 0x0002e20008000100 */
[----:B------:R1:W4:Y:S01]  /*0340*/  SYNCS.EXCH.64 URZ, [UR11+0x18058], UR4 ;  /* 0x018058040b3f75b2 */ /* 0x0003220008000100 */
[----:B------:R1:W1:Y:S01]  /*0350*/  SYNCS.EXCH.64 URZ, [UR11+0x18068], UR8 ;  /* 0x018068080b3f75b2 */ /* 0x0002620008000100 */
[----:B------:R-:W-:Y:S01]  /*0360*/  NOP ;  /* 0x0000000000007918 */ /* 0x000fe20000000000 */
.L_x_2:
[----:B------:R-:W5:Y:S01]  /*0370*/  SHFL.IDX PT, R2, R0, RZ, 0x1f ;  /* 0x00001fff00027589 */ /* 0x000f6200000e0000 */
[----:B------:R-:W-:Y:S01]  /*0380*/  NOP ;  /* 0x0000000000007918 */ /* 0x000fe20000000000 */
[----:B-----5:R-:W-:-:S13]  /*0390*/  ISETP.NE.AND P0, PT, R2, RZ, PT ;  /* 0x000000ff0200720c */ /* 0x020fda0003f05270 */
[----:B------:R-:W-:Y:S05]  /*03a0*/  @P0 BRA `(.L_x_3) ;  /* 0x0000000000600947 */ /* 0x000fea0003800000 */
[----:B-1----:R-:W1:Y:S01]  /*03b0*/  S2UR UR5, SR_CgaCtaId ;  /* 0x00000000000579c3 */ /* 0x002e620000008800 */
[----:B------:R-:W-:Y:S01]  /*03c0*/  UMOV UR4, 0x400 ;  /* 0x0000040000047882 */ /* 0x000fe20000000000 */
[----:B------:R-:W-:Y:S01]  /*03d0*/  UMOV UR8, 0x1 ;  /* 0x0000000100087882 */ /* 0x000fe20000000000 */
[----:B------:R-:W-:Y:S01]  /*03e0*/  UMOV UR12, 0x100 ;  /* 0x00000100000c7882 */ /* 0x000fe20000000000 */
[----:B------:R-:W-:-:S04]  /*03f0*/  UIADD3 UR8, -UR8, 0x100000, URZ ;  /* 0x0010000008087890 */ /* 0x000fc8000fffe13f */
[----:B------:R-:W-:Y:S02]  /*0400*/  USHF.L.U32 UR9, UR8, 0xb, URZ ;  /* 0x0000000b08097899 */ /* 0x000fe4000800063f */
[----:B------:R-:W-:Y:S01]  /*0410*/  USHF.L.U32 UR8, UR8, 0x1, URZ ;  /* 0x0000000108087899 */ /* 0x000fe2000800063f */
[----:B------:R-:W-:Y:S01]  /*0420*/  ELECT P0, URZ, PT ;  /* 0x00000000003f782f */ /* 0x000fe20003800000 */
[----:B-1----:R-:W-:Y:S02]  /*0430*/  ULEA UR11, UR5, UR4, 0x18 ;  /* 0x00000004050b7291 */ /* 0x002fe4000f8ec03f */
[----:B------:R-:W-:-:S04]  /*0440*/  UIADD3 UR4, -UR12, 0x100000, URZ ;  /* 0x001000000c047890 */ /* 0x000fc8000fffe13f */
[----:B------:R-:W-:Y:S02]  /*0450*/  USHF.L.U32 UR5, UR4, 0xb, URZ ;  /* 0x0000000b04057899 */ /* 0x000fe4000800063f */
[----:B------:R-:W-:Y:S01]  /*0460*/  USHF.L.U32 UR4, UR4, 0x1, URZ ;  /* 0x0000000104047899 */ /* 0x000fe2000800063f */
[----:B------:R-:W1:Y:S03]  /*0470*/  FENCE.VIEW.ASYNC.S ;  /* 0x00000000000073c6 */ /* 0x000e660000000000 */
[----:B-1----:R1:W1:Y:S08]  /*0480*/  SYNCS.EXCH.64 URZ, [UR11+0x18000], UR8 ;  /* 0x018000080b3f75b2 */ /* 0x0022700008000100 */
[----:B------:R1:W1:Y:S01]  /*0490*/  SYNCS.EXCH.64 URZ, [UR11+0x18028], UR4 ;  /* 0x018028040b3f75b2 */ /* 0x0002620008000100 */
        /* <DEDUP_REMOVED lines=8> */
[----:B------:R-:W-:Y:S01]  /*0520*/  NOP ;  /* 0x0000000000007918 */ /* 0x000fe20000000000 */
.L_x_3:
        /* <DEDUP_REMOVED lines=21> */
[----:B------:R-:W-:Y:S01]  /*0680*/  NOP ;  /* 0x0000000000007918 */ /* 0x000fe20000000000 */
.L_x_4:
[----:B------:R-:W5:Y:S01]  /*0690*/  SHFL.IDX PT, R2, R0, RZ, 0x1f ;  /* 0x00001fff00027589 */ /* 0x000f6200000e0000 */
[----:B------:R-:W-:Y:S01]  /*06a0*/  ELECT P0, URZ, PT ;  /* 0x00000000003f782f */ /* 0x000fe20003800000 */
[----:B------:R-:W-:Y:S01]  /*06b0*/  NOP ;  /* 0x0000000000007918 */ /* 0x000fe20000000000 */
[----:B-1----:R-:W-:Y:S02]  /*06c0*/  UMOV UR4, 0x80 ;  /* 0x0000008000047882 */ /* 0x002fe40000000000 */
[C---:B-----5:R-:W-:Y:S02]  /*06d0*/  ISETP.NE.OR P0, PT, R2.reuse, RZ, !P0 ;  /* 0x000000ff0200720c */ /* 0x060fe40004705670 */
[----:B------:R-:W-:-:S11]  /*06e0*/  ISETP.NE.AND P2, PT, R2, RZ, PT ;  /* 0x000000ff0200720c */ /* 0x000fd60003f45270 */
[----:B------:R-:W-:Y:S01]  /*06f0*/  VOTEU.ALL UP0, P0 ;  /* 0x00000000003f7886 */ /* 0x000fe20000000000 */
[----:B------:R-:W-:Y:S01]  /*0700*/  VOTEU.ALL UP1, P0 ;  /* 0x00000000003f7886 */ /* 0x000fe20000020000 */
[----:B------:R-:W-:Y:S01]  /*0710*/  VOTEU.ALL UP2, P0 ;  /* 0x00000000003f7886 */ /* 0x000fe20000040000 */
[----:B------:R-:W-:Y:S02]  /*0720*/  VOTEU.ALL UP3, P0 ;  /* 0x00000000003f7886 */ /* 0x000fe40000060000 */
[----:B------:R-:W1:Y:S01]  /*0730*/  @!UP0 S2UR UR9, SR_CgaCtaId ;  /* 0x00000000000989c3 */ /* 0x000e620000008800 */
[----:B------:R-:W-:Y:S01]  /*0740*/  @!UP0 UMOV UR8, 0x400 ;  /* 0x0000040000088882 */ /* 0x000fe20000000000 */
[----:B------:R-:W-:-:S04]  /*0750*/  @!UP0 UIADD3 UR4, -UR4, 0x100000, URZ ;  /* 0x0010000004048890 */ /* 0x000fc8000fffe13f */
[----:B------:R-:W-:Y:S02]  /*0760*/  @!UP0 USHF.L.U32 UR5, UR4, 0xb, URZ ;  /* 0x0000000b04058899 */ /* 0x000fe4000800063f */
[----:B------:R-:W-:Y:S02]  /*0770*/  @!UP0 USHF.L.U32 UR4, UR4, 0x1, URZ ;  /* 0x0000000104048899 */ /* 0x000fe4000800063f */
[----:B-1----:R-:W-:Y:S01]  /*0780*/  @!UP0 ULEA UR8, UR9, UR8, 0x18 ;  /* 0x0000000809088291 */ /* 0x002fe2000f8ec03f */
[----:B------:R-:W-:Y:S01]  /*0790*/  VOTEU.ALL UP0, P0 ;  /* 0x00000000003f7886 */ /* 0x000fe20000000000 */
[----:B------:R-:W1:Y:S10]  /*07a0*/  FENCE.VIEW.ASYNC.S ;  /* 0x00000000000073c6 */ /* 0x000e740000000000 */
[----:B-1----:R1:W1:Y:S01]  /*07b0*/  @!UP0 SYNCS.EXCH.64 URZ, [UR8+0x18090], UR4 ;  /* 0x01809004083f85b2 */ /* 0x0022620008000100 */
[----:B------:R1:W1:Y:S01]  /*07c0*/  @!UP1 SYNCS.EXCH.64 URZ, [UR8+0x18098], UR4 ;  /* 0x01809804083f95b2 */ /* 0x0002620008000100 */
[----:B------:R1:W1:Y:S01]  /*07d0*/  @!UP2 SYNCS.EXCH.64 URZ, [UR8+0x180a0], UR4 ;  /* 0x0180a004083fa5b2 */ /* 0x0002620008000100 */
[----:B------:R1:W1:Y:S01]  /*07e0*/  @!UP3 SYNCS.EXCH.64 URZ, [UR8+0x180a8], UR4 ;  /* 0x0180a804083fb5b2 */ /* 0x0002620008000100 */
[----:B------:R-:W-:Y:S01]  /*07f0*/  NOP ;  /* 0x0000000000007918 */ /* 0x000fe20000000000 */
[----:B------:R-:W-:Y:S05]  /*0800*/  @P2 BRA `(.L_x_5) ;  /* 0x0000000000482947 */ /* 0x000fea0003800000 */
[----:B-1----:R-:W1:Y:S01]  /*0810*/  S2UR UR5, SR_CgaCtaId ;  /* 0x00000000000579c3 */ /* 0x002e620000008800 */
[----:B------:R-:W-:Y:S01]  /*0820*/  UMOV UR4, 0x400 ;  /* 0x0000040000047882 */ /* 0x000fe20000000000 */
[----:B------:R-:W-:Y:S01]  /*0830*/  UMOV UR8, 0x20 ;  /* 0x0000002000087882 */ /* 0x000fe20000000000 */
[----:B------:R-:W-:Y:S01]  /*0840*/  UMOV UR9, 0x80 ;  /* 0x0000008000097882 */ /* 0x000fe20000000000 */
[----:B------:R-:W-:Y:S01]  /*0850*/  ELECT P0, URZ, PT ;  /* 0x00000000003f782f */ /* 0x000fe20003800000 */
[----:B-1----:R-:W-:Y:S02]  /*0860*/  ULEA UR11, UR5, UR4, 0x18 ;  /* 0x00000004050b7291 */ /* 0x002fe4000f8ec03f */
[----:B------:R-:W-:-:S04]  /*0870*/  UIADD3 UR4, -UR8, 0x100000, URZ ;  /* 0x0010000008047890 */ /* 0x000fc8000fffe13f */
[----:B------:R-:W-:Y:S02]  /*0880*/  USHF.L.U32 UR5, UR4, 0xb, URZ ;  /* 0x0000000b04057899 */ /* 0x000fe4000800063f */
[----:B------:R-:W-:Y:S02]  /*0890*/  USHF.L.U32 UR4, UR4, 0x1, URZ ;  /* 0x0000000104047899 */ /* 0x000fe4000800063f */
        /* <DEDUP_REMOVED lines=9> */
.L_x_5:
[----:B------:R-:W-:Y:S01]  /*0930*/  ISETP.NE.AND P0, PT, RZ, UR37, PT ;  /* 0x00000025ff007c0c */ /* 0x000fe2000bf05270 */
[----:B------:R-:W-:Y:S01]  /*0940*/  NOP ;  /* 0x0000000000007918 */ /* 0x000fe20000000000 */
[----:B------:R-:W-:Y:S01]  /*0950*/  MOV R0, UR7 ;  /* 0x0000000700007c02 */ /* 0x000fe20008000f00 */
[----:B-1234-:R-:W-:Y:S03]  /*0960*/  BAR.SYNC.DEFER_BLOCKING 0x0 ;  /* 0x0000000000007b1d */ /* 0x01efe60000010000 */
[----:B------:R-:W-:-:S07]  /*0970*/  ISETP.EQ.AND P2, PT, R0, 0x1, P1 ;  /* 0x000000010000780c */ /* 0x000fce0000f42270 */
[----:B------:R-:W-:Y:S06]  /*0980*/  @!P0 BRA `(.L_x_6) ;  /* 0x0000006400948947 */ /* 0x000fec0003800000 */
[----:B------:R-:W-:-:S06]  /*0990*/  UISETP.GT.U32.AND UP0, UPT, UR10, 0x3, UPT ;  /* 0x000000030a00788c */ /* 0x000fcc000bf04070 */
[----:B------:R-:W-:-:S13]  /*09a0*/  PLOP3.LUT P0, PT, PT, PT, UP0, 0x80, 0x0 ;  /* 0x000000000000781c */ /* 0x000fda0003f0f008 */
[----:B------:R-:W-:Y:S05]  /*09b0*/  @P0 EXIT ;  /* 0x000000000000094d */ /* 0x000fea0003800000 */
.L_x_7:
[----:B------:R-:W-:-:S08]  /*09c0*/  NOP ;  /* 0x0000000000007918 */ /* 0x000fd00000000000 */
[----:B------:R-:W1:Y:S02]  /*09d0*/  USETMAXREG.TRY_ALLOC.CTAPOOL UP0, 0xf0 ;  /* 0x000000f0000079c8 */ /* 0x000e640008000600 */
[----:B-1----:R-:W-:-:S13]  /*09e0*/  PLOP3.LUT P0, PT, PT, PT, UP0, 0x80, 0x0 ;  /* 0x000000000000781c */ /* 0x002fda0003f0f008 */
[----:B------:R-:W-:Y:S05]  /*09f0*/  @!P0 BRA `(.L_x_7) ;  /* 0xfffffffc00f08947 */ /* 0x000fea000383ffff */
[----:B------:R-:W-:Y:S01]  /*0a00*/  UISETP.NE.AND UP0, UPT, UR37, 0x1, UPT ;  /* 0x000000012500788c */ /* 0x000fe2000bf05270 */
[----:B------:R-:W1:Y:S01]  /*0a10*/  S2UR UR42, SR_CTAID.X ;  /* 0x00000000002a79c3 */ /* 0x000e620000002500 */
[----:B------:R-:W-:Y:S01]  /*0a20*/  UMOV UR4, URZ ;  /* 0x0000003f00047c82 */ /* 0x000fe20008000000 */
[----:B------:R-:W-:-:S03]  /*0a30*/  UMOV UR5, URZ ;  /* 0x0000003f00057c82 */ /* 0x000fc60008000000 */
[----:B------:R-:W-:-:S13]  /*0a40*/  PLOP3.LUT P0, PT, PT, PT, UP0, 0x80, 0x0 ;  /* 0x000000000000781c */ /* 0x000fda0003f0f008 */
[----:B------:R-:W-:Y:S05]  /*0a50*/  @!P0 BRA `(.L_x_8) ;  /* 0x00000000003c8947 */ /* 0x000fea0003800000 */
[----:B------:R-:W-:Y:S01]  /*0a60*/  UISETP.NE.AND UP0, UPT, UR37, 0x2, UPT ;  /* 0x000000022500788c */ /* 0x000fe2000bf05270 */
[----:B------:R-:W-:-:S05]  /*0a70*/  UMOV UR5, 0x1 ;  /* 0x0000000100057882 */ /* 0x000fca0000000000 */
[----:B------:R-:W-:-:S13]  /*0a80*/  PLOP3.LUT P1, PT, PT, PT, UP0, 0x80, 0x0 ;  /* 0x000000000000781c */ /* 0x000fda0003f2f008 */
[----:B------:R-:W-:Y:S05]  /*0a90*/  @!P1 BRA `(.L_x_8) ;  /* 0x00000000002c9947 */ /* 0x000fea0003800000 */
[----:B------:R-:W-:-:S06]  /*0aa0*/  UISETP.NE.AND UP0, UPT, UR37, 0x3, UPT ;  /* 0x000000032500788c */ /* 0x000fcc000bf05270 */
[----:B------:R-:W-:-:S13]  /*0ab0*/  PLOP3.LUT P1, PT, PT, PT, UP0, 0x80, 0x0 ;  /* 0x000000000000781c */ /* 0x000fda0003f2f008 */
[----:B------:R-:W-:Y:S05]  /*0ac0*/  @!P1 BRA `(.L_x_9) ;  /* 0x0000000000189947 */ /* 0x000fea0003800000 */
[----:B------:R-:W-:-:S11]  /*0ad0*/  UISETP.NE.AND UP0, UPT, UR37, 0x4, UPT ;  /* 0x000000042500788c */ /* 0x000fd6000bf05270 */
[----:B------:R-:W-:Y:S01]  /*0ae0*/  @!UP0 UMOV UR4, 0x1 ;  /* 0x0000000100048882 */ /* 0x000fe20000000000 */
[----:B------:R-:W-:Y:S01]  /*0af0*/  @!UP0 UMOV UR5, 0x1 ;  /* 0x0000000100058882 */ /* 0x000fe20000000000 */
[----:B------:R-:W-:Y:S01]  /*0b00*/  @UP0 UMOV UR4, URZ ;  /* 0x0000003f00040c82 */ /* 0x000fe20008000000 */
[----:B------:R-:W-:Y:S01]  /*0b10*/  @UP0 UMOV UR5, URZ ;  /* 0x0000003f00050c82 */ /* 0x000fe20008000000 */
[----:B------:R-:W-:Y:S05]  /*0b20*/  BRA `(.L_x_8) ;  /* 0x0000000000087947 */ /* 0x000fea0003800000 */
.L_x_9:
[----:B------:R-:W-:Y:S01]  /*0b30*/  UMOV UR4, 0x1 ;  /* 0x0000000100047882 */ /* 0x000fe20000000000 */
[----:B------:R-:W-:-:S05]  /*0b40*/  UMOV UR5, URZ ;  /* 0x0000003f00057c82 */ /* 0x000fca0008000000 */
.L_x_8:
[----:B------:R-:W-:Y:S05]  /*0b50*/  @!P0 BRA `(.L_x_10) ;  /* 0x00000000003c8947 */ /* 0x000fea0003800000 */
[----:B------:R-:W-:-:S06]  /*0b60*/  UISETP.NE.AND UP0, UPT, UR37, 0x2, UPT ;  /* 0x000000022500788c */ /* 0x000fcc000bf05270 */
[----:B------:R-:W-:-:S13]  /*0b70*/  PLOP3.LUT P0, PT, PT, PT, UP0, 0x80, 0x0 ;  /* 0x000000000000781c */ /* 0x000fda0003f0f008 */
[----:B------:R-:W-:Y:S05]  /*0b80*/  @!P0 BRA `(.L_x_11) ;  /* 0x0000000000288947 */ /* 0x000fea0003800000 */
[----:B------:R-:W-:-:S06]  /*0b90*/  UISETP.NE.AND UP0, UPT, UR37, 0x3, UPT ;  /* 0x000000032500788c */ /* 0x000fcc000bf05270 */
[----:B------:R-:W-:-:S13]  /*0ba0*/  PLOP3.LUT P0, PT, PT, PT, UP0, 0x80, 0x0 ;  /* 0x000000000000781c */ /* 0x000fda0003f0f008 */
[----:B------:R-:W-:Y:S05]  /*0bb0*/  @!P0 BRA `(.L_x_12) ;  /* 0x0000000000148947 */ /* 0x000fea0003800000 */
[----:B------:R-:W-:-:S06]  /*0bc0*/  UISETP.NE.AND UP0, UPT, UR37, 0x4, UPT ;  /* 0x000000042500788c */ /* 0x000fcc000bf05270 */
[----:B------:R-:W-:-:S13]  /*0bd0*/  PLOP3.LUT P0, PT, PT, PT, UP0, 0x80, 0x0 ;  /* 0x000000000000781c */ /* 0x000fda0003f0f008 */
[----:B------:R-:W-:Y:S05]  /*0be0*/  @P0 BRA `(.L_x_13) ;  /* 0x00000000001c0947 */ /* 0x000fea0003800000 */
[----:B-1----:R-:W-:Y:S01]  /*0bf0*/  ULEA UR42, UR42, 0x3, 0x1 ;  /* 0x000000032a2a7891 */ /* 0x002fe2000f8e083f */
[----:B------:R-:W-:Y:S11]  /*0c00*/  BRA `(.L_x_13) ;  /* 0x0000000000147947 */ /* 0x000ff60003800000 */
.L_x_12:
[----:B-1----:R-:W-:Y:S01]  /*0c10*/  ULEA UR42, UR42, 0x2, 0x1 ;  /* 0x000000022a2a7891 */ /* 0x002fe2000f8e083f */
[----:B------:R-:W-:Y:S11]  /*0c20*/  BRA `(.L_x_13) ;  /* 0x00000000000c7947 */ /* 0x000ff60003800000 */
.L_x_11:
[----:B-1----:R-:W-:Y:S01]  /*0c30*/  ULEA UR42, UR42, 0x1, 0x1 ;  /* 0x000000012a2a7891 */ /* 0x002fe2000f8e083f */
[----:B------:R-:W-:Y:S11]  /*0c40*/  BRA `(.L_x_13) ;  /* 0x0000000000047947 */ /* 0x000ff60003800000 */
.L_x_10:
[----:B-1----:R-:W-:-:S12]  /*0c50*/  USHF.L.U32 UR42, UR42, 0x1, URZ ;  /* 0x000000012a2a7899 */ /* 0x002fd8000800063f */
.L_x_13:
[----:B------:R-:W-:-:S04]  /*0c60*/  ULOP3.LUT UR7, UR6, 0x1, URZ, 0xfc, !UPT ;  /* 0x0000000106077892 */ /* 0x000fc8000f8efc3f */
[----:B------:R-:W-:-:S06]  /*0c70*/  UISETP.NE.AND UP0, UPT, UR7, 0x3, UPT ;  /* 0x000000030700788c */ /* 0x000fcc000bf05270 */
[----:B------:R-:W-:-:S13]  /*0c80*/  PLOP3.LUT P0, PT, PT, PT, UP0, 0x80, 0x0 ;  /* 0x000000000000781c */ /* 0x000fda0003f0f008 */
[----:B------:R-:W-:Y:S05]  /*0c90*/  @!P0 BRA `(.L_x_14) ;  /* 0x0000000000048947 */ /* 0x000fea0003800000 */
[----:B-1----:R-:W-:Y:S01]  /*0ca0*/  BPT.TRAP 0x1 ;  /* 0x000000040000795c */ /* 0x002fe20000300000 */
.L_x_14:
[----:B------:R-:W2:Y:S01]  /*0cb0*/  S2UR UR7, SR_CgaCtaId ;  /* 0x00000000000779c3 */ /* 0x000ea20000008800 */
[----:B------:R-:W-:Y:S01]  /*0cc0*/  UMOV UR36, 0x400 ;  /* 0x0000040000247882 */ /* 0x000fe20000000000 */
[----:B------:R-:W-:-:S04]  /*0cd0*/  MOV R0, UR4 ;  /* 0x0000000400007c02 */ /* 0x000fc80008000f00 */
[----:B------:R-:W-:Y:S01]  /*0ce0*/  SHF.L.U32 R0, R0, 0x1f, RZ ;  /* 0x0000001f00007819 */ /* 0x000fe200000006ff */
[----:B--2---:R-:W-:-:S04]  /*0cf0*/  ULEA UR36, UR7, UR36, 0x18 ;  /* 0x0000002407247291 */ /* 0x004fc8000f8ec03f */
[----:B------:R-:W-:-:S09]  /*0d00*/  ULEA UR7, UR5, UR36, 0x3 ;  /* 0x0000002405077291 */ /* 0x000fd2000f8e183f */
[----:B------:R-:W2:Y:S02]  /*0d10*/  SYNCS.PHASECHK.TRANS64.TRYWAIT P1, [UR7+0x18050], R0 ;  /* 0x01805000ff0075a7 */ /* 0x000ea40008020147 */
[----:B--2---:R-:W-:Y:S05]  /*0d20*/  @!P1 BRA `(.L_x_15) ;  /* 0x0000007000b89947 */ /* 0x004fea0003800000 */
.L_x_89:
[----:B------:R-:W-:Y:S05]  /*0d30*/  @!P0 BRA `(.L_x_16) ;  /* 0x0000000000048947 */ /* 0x000fea0003800000 */
[----:B-1----:R-:W-:Y:S01]  /*0d40*/  BPT.TRAP 0x1 ;  /* 0x000000040000795c */ /* 0x002fe20000300000 */
.L_x_16:
[----:B--2---:R-:W-:-:S04]  /*0d50*/  SHF.L.U32 R0, RZ, 0x1f, RZ ;  /* 0x0000001fff007819 */ /* 0x004fc800000006ff */
[----:B------:R-:W2:Y:S02]  /*0d60*/  SYNCS.PHASECHK.TRANS64.TRYWAIT P1, [UR36+0x18000], R0 ;  /* 0x01800000ff0075a7 */ /* 0x000ea40008020164 */
[----:B--2---:R-:W-:Y:S05]  /*0d70*/  @!P1 BRA `(.L_x_17) ;  /* 0x0000007000bc9947 */ /* 0x004fea0003800000 */
.L_x_90:
[----:B------:R-:W-:Y:S02]  /*0d80*/  UIADD3 UR21, UR37, -0x1, URZ ;  /* 0xffffffff25157890 */ /* 0x000fe4000fffe03f */
[----:B------:R-:W-:-:S04]  /*0d90*/  UIADD3 UR23, UR36, 0x18090, URZ ;  /* 0x0001809024177890 */ /* 0x000fc8000fffe03f */
[----:B------:R-:W-:Y:S01]  /*0da0*/  ISETP.NE.AND P1, PT, RZ, UR21, PT ;  /* 0x00000015ff007c0c */ /* 0x000fe2000bf25270 */
[----:B------:R-:W-:Y:S02]  /*0db0*/  ULEA UR10, UR10, UR23, 0x3 ;  /* 0x000000170a0a7291 */ /* 0x000fe4000f8e183f */
[----:B------:R-:W-:Y:S01]  /*0dc0*/  USHF.L.U32 UR21, UR21, 0x3, URZ ;  /* 0x0000000315157899 */ /* 0x000fe2000800063f */
[----:B------:R-:W-:-:S04]  /*0dd0*/  SEL R2, RZ, 0x1, P1 ;  /* 0x00000001ff027807 */ /* 0x000fc80000800000 */
[----:B------:R-:W-:-:S04]  /*0de0*/  SHF.L.U32 R2, R2, 0x1f, RZ ;  /* 0x0000001f02027819 */ /* 0x000fc800000006ff */
[----:B------:R-:W3:Y:S02]  /*0df0*/  SYNCS.PHASECHK.TRANS64.TRYWAIT P1, [UR10], R2 ;  /* 0x00000002ff0075a7 */ /* 0x000ee4000802014a */
[----:B---3--:R-:W-:Y:S05]  /*0e00*/  @!P1 BRA `(.L_x_18) ;  /* 0x0000007000b09947 */ /* 0x008fea0003800000 */
.L_x_91:
[----:B------:R-:W-:Y:S01]  /*0e10*/  USHF.R.U32.HI UR4, URZ, 0x4, UR36 ;  /* 0x000000043f047899 */ /* 0x000fe20008011624 */
[----:B------:R-:W-:Y:S01]  /*0e20*/  WARPGROUP.ARRIVE ;  /* 0x00000000000079c5 */ /* 0x000fe20000000000 */
[----:B------:R-:W-:Y:S02]  /*0e30*/  UIADD3 UR7, UR36, 0x4000, URZ ;  /* 0x0000400024077890 */ /* 0x000fe4000fffe03f */
[----:B------:R-:W-:Y:S02]  /*0e40*/  ULOP3.LUT UR4, UR4, 0x3fff, URZ, 0xc0, !UPT ;  /* 0x00003fff04047892 */ /* 0x000fe4000f8ec03f */
[----:B------:R-:W-:Y:S02]  /*0e50*/  USHF.R.U32.HI UR7, URZ, 0x4, UR7 ;  /* 0x000000043f077899 */ /* 0x000fe40008011607 */
[----:B------:R-:W-:Y:S02]  /*0e60*/  ULOP3.LUT UR4, UR4, 0x10000, URZ, 0xfc, !UPT ;  /* 0x0001000004047892 */ /* 0x000fe4000f8efc3f */
[----:B------:R-:W-:-:S02]  /*0e70*/  ULOP3.LUT UR20, UR7, 0x3fff, URZ, 0xc0, !UPT ;  /* 0x00003fff07147892 */ /* 0x000fc4000f8ec03f */
[----:B------:R-:W-:Y:S02]  /*0e80*/  ULEA UR4, UR5, UR4, 0x9 ;  /* 0x0000000405047291 */ /* 0x000fe4000f8e483f */
[----:B------:R-:W-:Y:S01]  /*0e90*/  ULOP3.LUT UR22, UR20, 0x10000, URZ, 0xfc, !UPT ;  /* 0x0001000014167892 */ /* 0x000fe2000f8efc3f */
[----:B------:R-:W-:Y:S01]  /*0ea0*/  UMOV UR5, 0x40000040 ;  /* 0x4000004000057882 */ /* 0x000fe20000000000 */
[----:B------:R-:W-:Y:S01]  /*0eb0*/  UMOV UR11, 0x40000040 ;  /* 0x40000040000b7882 */ /* 0x000fe20000000000 */
[----:B------:R-:W-:Y:S02]  /*0ec0*/  UMOV UR9, UR5 ;  /* 0x0000000500097c82 */ /* 0x000fe40008000000 */
[----:B------:R-:W-:Y:S01]  /*0ed0*/  UMOV UR8, UR4 ;  /* 0x0000000400087c82 */ /* 0x000fe20008000000 */
[----:B------:R-:W-:Y:S01]  /*0ee0*/  UIADD3 UR12, UR4, 0x4, URZ ;  /* 0x00000004040c7890 */ /* 0x000fe2000fffe03f */
[----:B------:R-:W-:Y:S01]  /*0ef0*/  UMOV UR10, UR22 ;  /* 0x00000016000a7c82 */ /* 0x000fe20008000000 */
[----:B------:R-:W-:Y:S01]  /*0f00*/  UIADD3 UR14, UR22, 0x4, URZ ;  /* 0x00000004160e7890 */ /* 0x000fe2000fffe03f */
[----:B------:R-:W-:Y:S01]  /*0f10*/  HGMMA.64x128x16.F32.BF16 R24, gdesc[UR8], RZ, !UPT, gsb0 ;  /* 0x01e00000081879f0 */ /* 0x000fe2000c0018ff */
[----:B------:R-:W-:-:S02]  /*0f20*/  UIADD3 UR8, UR4, 0x2, URZ ;  /* 0x0000000204087890 */ /* 0x000fc4000fffe03f */
[----:B------:R-:W-:Y:S01]  /*0f30*/  UIADD3 UR10, UR22, 0x2, URZ ;  /* 0x00000002160a7890 */ /* 0x000fe2000fffe03f */
[----:B------:R-:W-:Y:S01]  /*0f40*/  UMOV UR9, 0x40000040 ;  /* 0x4000004000097882 */ /* 0x000fe20000000000 */
[----:B------:R-:W-:Y:S01]  /*0f50*/  UMOV UR11, 0x40000040 ;  /* 0x40000040000b7882 */ /* 0x000fe20000000000 */
[----:B------:R-:W-:Y:S01]  /*0f60*/  UMOV UR13, 0x40000040 ;  /* 0x40000040000d7882 */ /* 0x000fe20000000000 */
[----:B------:R-:W-:Y:S01]  /*0f70*/  UMOV UR15, 0x40000040 ;  /* 0x40000040000f7882 */ /* 0x000fe20000000000 */
[----:B------:R-:W-:Y:S02]  /*0f80*/  UIADD3 UR16, UR4, 0x6, URZ ;  /* 0x0000000604107890 */ /* 0x000fe4000fffe03f */
[----:B------:R-:W-:Y:S01]  /*0f90*/  UIADD3 UR18, UR22, 0x6, URZ ;  /* 0x0000000616127890 */ /* 0x000fe2000fffe03f */
[----:B------:R-:W-:Y:S01]  /*0fa0*/  UMOV UR17, 0x40000040 ;  /* 0x4000004000117882 */ /* 0x000fe20000000000 */
[----:B------:R-:W-:Y:S01]  /*0fb0*/  UMOV UR19, 0x40000040 ;  /* 0x4000004000137882 */ /* 0x000fe20000000000 */
[----:B------:R-:W-:Y:S01]  /*0fc0*/  ULDC UR7, c[0x0][0x604] ;  /* 0x0001810000077ab9 */ /* 0x000fe20000000800 */
[----:B------:R-:W-:-:S02]  /*0fd0*/  WARPGROUP.DEPBAR.LE gsb0, 0x0 ;  /* 0x00008000000079c5 */ /* 0x000fc40000010000 */
[----:B------:R-:W-:-:S06]  /*0fe0*/  WARPGROUP.ARRIVE ;  /* 0x00000000000079c5 */ /* 0x000fcc0000000000 */
[----:B------:R-:W-:Y:S03]  /*0ff0*/  HGMMA.64x128x16.F32.BF16 R24, gdesc[UR8], R24, gsb0 ;  /* 0x01e00000081879f0 */ /* 0x000fe60008001818 */
[----:B------:R-:W-:Y:S02]  /*1000*/  WARPGROUP.DEPBAR.LE gsb0, 0x0 ;  /* 0x00008000000079c5 */ /* 0x000fe40000010000 */
[----:B------:R-:W-:-:S07]  /*1010*/  WARPGROUP.ARRIVE ;  /* 0x00000000000079c5 */ /* 0x000fce0000000000 */
[----:B------:R-:W-:Y:S03]  /*1020*/  HGMMA.64x128x16.F32.BF16 R24, gdesc[UR12], R24, gsb0 ;  /* 0x01e000000c1879f0 */ /* 0x000fe60008001818 */
[----:B------:R-:W-:Y:S02]  /*1030*/  WARPGROUP.DEPBAR.LE gsb0, 0x0 ;  /* 0x00008000000079c5 */ /* 0x000fe40000010000 */
[----:B------:R-:W-:-:S07]  /*1040*/  WARPGROUP.ARRIVE ;  /* 0x00000000000079c5 */ /* 0x000fce0000000000 */
[----:B------:R-:W-:Y:S03]  /*1050*/  HGMMA.64x128x16.F32.BF16 R24, gdesc[UR16], R24, gsb0 ;  /* 0x01e00000101879f0 */ /* 0x000fe60008001818 */
[----:B------:R-:W-:Y:S02]  /*1060*/  WARPGROUP.DEPBAR.LE gsb0, 0x0 ;  /* 0x00008000000079c5 */ /* 0x000fe40000010000 */
[----:B--2---:R-:W-:Y:S02]  /*1070*/  FMNMX R3, R24, R25, !PT ;  /* 0x0000001918037209 */ /* 0x004fe40007800000 */
[----:B------:R-:W-:Y:S02]  /*1080*/  FMNMX R7, R26, R27, !PT ;  /* 0x0000001b1a077209 */ /* 0x000fe40007800000 */
[----:B------:R-:W-:-:S04]  /*1090*/  FMNMX R2, R28, R3, !PT ;  /* 0x000000031c027209 */ /* 0x000fc80007800000 */
        /* <DEDUP_REMOVED lines=28> */
[----:B------:R-:W-:-:S05]  /*1260*/  FMNMX R2, R85, R2, !PT ;  /* 0x0000000255027209 */ /* 0x000fca0007800000 */
[----:B------:R-:W2:Y:S02]  /*1270*/  SHFL.BFLY PT, R3, R2, 0x1, 0x1f ;  /* 0x0c201f0002037f89 */ /* 0x000ea400000e0000 */
[----:B--2---:R-:W-:-:S05]  /*1280*/  FMNMX R4, R2, R3, !PT ;  /* 0x0000000302047209 */ /* 0x004fca0007800000 */
[----:B------:R-:W2:Y:S02]  /*1290*/  SHFL.BFLY PT, R3, R4, 0x2, 0x1f ;  /* 0x0c401f0004037f89 */ /* 0x000ea400000e0000 */
[----:B--2---:R-:W-:Y:S02]  /*12a0*/  FMNMX R3, R4, R3, !PT ;  /* 0x0000000304037209 */ /* 0x004fe40007800000 */
[----:B------:R-:W-:Y:S02]  /*12b0*/  FMNMX R4, R30, R7, !PT ;  /* 0x000000071e047209 */ /* 0x000fe40007800000 */
[----:B------:R-:W-:Y:S02]  /*12c0*/  FSETP.NEU.AND P1, PT, R3, -INF , PT ;  /* 0xff8000000300780b */ /* 0x000fe40003f2d000 */
[----:B------:R-:W-:Y:S02]  /*12d0*/  FMNMX R9, R31, R4, !PT ;  /* 0x000000041f097209 */ /* 0x000fe40007800000 */
[----:B------:R-:W-:-:S02]  /*12e0*/  FSEL R5, R3, RZ, P1 ;  /* 0x000000ff03057208 */ /* 0x000fc40000800000 */
[----:B------:R-:W-:-:S03]  /*12f0*/  FMNMX R4, R34, R9, !PT ;  /* 0x0000000922047209 */ /* 0x000fc60007800000 */
[----:B------:R-:W-:Y:S01]  /*1300*/  FMUL R12, R5, UR7 ;  /* 0x00000007050c7c20 */ /* 0x000fe20008400000 */
[----:B------:R-:W-:-:S03]  /*1310*/  FMNMX R9, R35, R4, !PT ;  /* 0x0000000423097209 */ /* 0x000fc60007800000 */
[--C-:B------:R-:W-:Y:S01]  /*1320*/  FFMA R24, R24, UR7, -R12.reuse ;  /* 0x0000000718187c23 */ /* 0x100fe2000800080c */
[--C-:B------:R-:W-:Y:S01]  /*1330*/  FFMA R5, R25, UR7, -R12.reuse ;  /* 0x0000000719057c23 */ /* 0x100fe2000800080c */
[--C-:B------:R-:W-:Y:S01]  /*1340*/  FFMA R2, R28, UR7, -R12.reuse ;  /* 0x000000071c027c23 */ /* 0x100fe2000800080c */
[--C-:B------:R-:W-:Y:S01]  /*1350*/  FFMA R6, R36, UR7, -R12.reuse ;  /* 0x0000000724067c23 */ /* 0x100fe2000800080c */
[--C-:B------:R-:W-:Y:S01]  /*1360*/  FFMA R29, R29, UR7, -R12.reuse ;  /* 0x000000071d1d7c23 */ /* 0x100fe2000800080c */
[----:B------:R-:W-:Y:S01]  /*1370*/  FSETP.GEU.AND P5, PT, R24, -126, PT ;  /* 0xc2fc00001800780b */ /* 0x000fe20003fae000 */
[--C-:B------:R-:W-:Y:S01]  /*1380*/  FFMA R28, R32, UR7, -R12.reuse ;  /* 0x00000007201c7c23 */ /* 0x100fe2000800080c */
[----:B------:R-:W-:Y:S01]  /*1390*/  FMNMX R4, R38, R9, !PT ;  /* 0x0000000926047209 */ /* 0x000fe20007800000 */
[--C-:B------:R-:W-:Y:S01]  /*13a0*/  FFMA R33, R33, UR7, -R12.reuse ;  /* 0x0000000721217c23 */ /* 0x100fe2000800080c */
[----:B------:R-:W-:Y:S01]  /*13b0*/  FSETP.GEU.AND P3, PT, R5, -126, PT ;  /* 0xc2fc00000500780b */ /* 0x000fe20003f6e000 */
[--C-:B------:R-:W-:Y:S01]  /*13c0*/  FFMA R37, R37, UR7, -R12.reuse ;  /* 0x0000000725257c23 */ /* 0x100fe2000800080c */
[----:B------:R-:W-:Y:S01]  /*13d0*/  FSETP.GEU.AND P2, PT, R2, -126, PT ;  /* 0xc2fc00000200780b */ /* 0x000fe20003f4e000 */
[--C-:B------:R-:W-:Y:S01]  /*13e0*/  FFMA R32, R40, UR7, -R12.reuse ;  /* 0x0000000728207c23 */ /* 0x100fe2000800080c */
[----:B------:R-:W-:Y:S01]  /*13f0*/  FMNMX R11, R39, R4, !PT ;  /* 0x00000004270b7209 */ /* 0x000fe20007800000 */
[--C-:B------:R-:W-:Y:S01]  /*1400*/  FFMA R36, R48, UR7, -R12.reuse ;  /* 0x0000000730247c23 */ /* 0x100fe2000800080c */
[----:B------:R-:W-:Y:S01]  /*1410*/  FSETP.GEU.AND P4, PT, R29, -126, PT ;  /* 0xc2fc00001d00780b */ /* 0x000fe20003f8e000 */
[--C-:B------:R-:W-:Y:S01]  /*1420*/  FFMA R41, R41, UR7, -R12.reuse ;  /* 0x0000000729297c23 */ /* 0x100fe2000800080c */
[----:B------:R-:W-:Y:S01]  /*1430*/  FMNMX R4, R42, R11, !PT ;  /* 0x0000000b2a047209 */ /* 0x000fe20007800000 */
[----:B------:R-:W-:Y:S01]  /*1440*/  @!P5 FMUL R24, R24, 0.5 ;  /* 0x3f0000001818d820 */ /* 0x000fe20000400000 */
[----:B------:R-:W-:Y:S01]  /*1450*/  FSETP.GEU.AND P6, PT, R28, -126, PT ;  /* 0xc2fc00001c00780b */ /* 0x000fe20003fce000 */
[--C-:B------:R-:W-:Y:S01]  /*1460*/  FFMA R8, R44, UR7, -R12.reuse ;  /* 0x000000072c087c23 */ /* 0x100fe2000800080c */
[----:B------:R-:W-:Y:S01]  /*1470*/  FMNMX R11, R43, R4, !PT ;  /* 0x000000042b0b7209 */ /* 0x000fe20007800000 */
[----:B------:R-:W-:Y:S01]  /*1480*/  @!P3 FMUL R5, R5, 0.5 ;  /* 0x3f0000000505b820 */ /* 0x000fe20000400000 */
[----:B------:R-:W-:Y:S01]  /*1490*/  FSETP.GEU.AND P1, PT, R33, -126, PT ;  /* 0xc2fc00002100780b */ /* 0x000fe20003f2e000 */
[----:B------:R-:W2:Y:S01]  /*14a0*/  MUFU.EX2 R24, R24 ;  /* 0x0000001800187308 */ /* 0x000ea20000000800 */
[----:B------:R-:W-:Y:S01]  /*14b0*/  @!P2 FMUL R2, R2, 0.5 ;  /* 0x3f0000000202a820 */ /* 0x000fe20000400000 */
[----:B------:R-:W-:Y:S01]  /*14c0*/  FMNMX R4, R46, R11, !PT ;  /* 0x0000000b2e047209 */ /* 0x000fe20007800000 */
[--C-:B------:R-:W-:Y:S01]  /*14d0*/  FFMA R45, R45, UR7, -R12.reuse ;  /* 0x000000072d2d7c23 */ /* 0x100fe2000800080c */
[----:B------:R-:W-:Y:S01]  /*14e0*/  @!P4 FMUL R29, R29, 0.5 ;  /* 0x3f0000001d1dc820 */ /* 0x000fe20000400000 */
[--C-:B------:R-:W-:Y:S01]  /*14f0*/  FFMA R49, R49, UR7, -R12.reuse ;  /* 0x0000000731317c23 */ /* 0x100fe2000800080c */
[----:B------:R-:W-:Y:S01]  /*1500*/  FMNMX R13, R47, R4, !PT ;  /* 0x000000042f0d7209 */ /* 0x000fe20007800000 */
[--C-:B------:R-:W-:Y:S01]  /*1510*/  FFMA R10, R52, UR7, -R12.reuse ;  /* 0x00000007340a7c23 */ /* 0x100fe2000800080c */
[----:B------:R-:W3:Y:S01]  /*1520*/  MUFU.EX2 R5, R5 ;  /* 0x0000000500057308 */ /* 0x000ee20000000800 */
[----:B------:R-:W-:Y:S01]  /*1530*/  @!P6 FMUL R28, R28, 0.5 ;  /* 0x3f0000001c1ce820 */ /* 0x000fe20000400000 */
[----:B------:R-:W-:Y:S01]  /*1540*/  FMNMX R4, R50, R13, !PT ;  /* 0x0000000d32047209 */ /* 0x000fe20007800000 */
[--C-:B------:R-:W-:Y:S01]  /*1550*/  FFMA R53, R53, UR7, -R12.reuse ;  /* 0x0000000735357c23 */ /* 0x100fe2000800080c */
[----:B------:R-:W-:Y:S01]  /*1560*/  @!P1 FMUL R33, R33, 0.5 ;  /* 0x3f00000021219820 */ /* 0x000fe20000400000 */
[--C-:B------:R-:W-:Y:S01]  /*1570*/  FFMA R60, R60, UR7, -R12.reuse ;  /* 0x000000073c3c7c23 */ /* 0x100fe2000800080c */
[----:B------:R-:W-:Y:S01]  /*1580*/  FMNMX R13, R51, R4, !PT ;  /* 0x00000004330d7209 */ /* 0x000fe20007800000 */
[--C-:B------:R-:W-:Y:S01]  /*1590*/  FFMA R56, R56, UR7, -R12.reuse ;  /* 0x0000000738387c23 */ /* 0x100fe2000800080c */
[----:B------:R-:W4:Y:S01]  /*15a0*/  MUFU.EX2 R2, R2 ;  /* 0x0000000200027308 */ /* 0x000f220000000800 */
[----:B--2---:R-:W-:Y:S01]  /*15b0*/  @!P5 FMUL R24, R24, R24 ;  /* 0x000000181818d220 */ /* 0x004fe20000400000 */
[----:B------:R-:W-:Y:S01]  /*15c0*/  FSETP.GEU.AND P5, PT, R6, -126, PT ;  /* 0xc2fc00000600780b */ /* 0x000fe20003fae000 */
[--C-:B------:R-:W-:Y:S01]  /*15d0*/  FFMA R57, R57, UR7, -R12.reuse ;  /* 0x0000000739397c23 */ /* 0x100fe2000800080c */
[----:B------:R-:W-:Y:S01]  /*15e0*/  FMNMX R4, R54, R13, !PT ;  /* 0x0000000d36047209 */ /* 0x000fe20007800000 */
[--C-:B------:R-:W-:Y:S01]  /*15f0*/  FFMA R61, R61, UR7, -R12.reuse ;  /* 0x000000073d3d7c23 */ /* 0x100fe2000800080c */
[--C-:B------:R-:W-:Y:S01]  /*1600*/  FFMA R65, R65, UR7, -R12.reuse ;  /* 0x0000000741417c23 */ /* 0x100fe2000800080c */
[--C-:B------:R-:W-:Y:S01]  /*1610*/  FFMA R72, R72, UR7, -R12.reuse ;  /* 0x0000000748487c23 */ /* 0x100fe2000800080c */
[----:B------:R-:W2:Y:S01]  /*1620*/  MUFU.EX2 R7, R29 ;  /* 0x0000001d00077308 */ /* 0x000ea20000000800 */
[----:B------:R-:W-:Y:S01]  /*1630*/  FMNMX R15, R55, R4, !PT ;  /* 0x00000004370f7209 */ /* 0x000fe20007800000 */
[----:B---3--:R-:W-:Y:S01]  /*1640*/  @!P3 FMUL R5, R5, R5 ;  /* 0x000000050505b220 */ /* 0x008fe20000400000 */
[----:B------:R-:W-:Y:S01]  /*1650*/  FSETP.GEU.AND P3, PT, R37, -126, PT ;  /* 0xc2fc00002500780b */ /* 0x000fe20003f6e000 */
[--C-:B------:R-:W-:Y:S01]  /*1660*/  FFMA R64, R64, UR7, -R12.reuse ;  /* 0x0000000740407c23 */ /* 0x100fe2000800080c */
[----:B------:R-:W-:Y:S01]  /*1670*/  FMNMX R4, R58, R15, !PT ;  /* 0x0000000f3a047209 */ /* 0x000fe20007800000 */
[--C-:B------:R-:W-:Y:S01]  /*1680*/  FFMA R68, R68, UR7, -R12.reuse ;  /* 0x0000000744447c23 */ /* 0x100fe2000800080c */
[----:B------:R-:W-:Y:S01]  /*1690*/  @!P5 FMUL R6, R6, 0.5 ;  /* 0x3f0000000606d820 */ /* 0x000fe20000400000 */
[----:B------:R-:W3:Y:S01]  /*16a0*/  MUFU.EX2 R28, R28 ;  /* 0x0000001c001c7308 */ /* 0x000ee20000000800 */
[----:B----4-:R-:W-:Y:S01]  /*16b0*/  @!P2 FMUL R2, R2, R2 ;  /* 0x000000020202a220 */ /* 0x010fe20000400000 */
[----:B------:R-:W-:Y:S01]  /*16c0*/  FSETP.GEU.AND P2, PT, R32, -126, PT ;  /* 0xc2fc00002000780b */ /* 0x000fe20003f4e000 */
[--C-:B------:R-:W-:Y:S01]  /*16d0*/  FFMA R69, R69, UR7, -R12.reuse ;  /* 0x0000000745457c23 */ /* 0x100fe2000800080c */
[----:B------:R-:W-:Y:S01]  /*16e0*/  FMNMX R15, R59, R4, !PT ;  /* 0x000000043b0f7209 */ /* 0x000fe20007800000 */
[--C-:B------:R-:W-:Y:S01]  /*16f0*/  FFMA R73, R73, UR7, -R12.reuse ;  /* 0x0000000749497c23 */ /* 0x100fe2000800080c */
[--C-:B------:R-:W-:Y:S01]  /*1700*/  FFMA R77, R77, UR7, -R12.reuse ;  /* 0x000000074d4d7c23 */ /* 0x100fe2000800080c */
[--C-:B------:R-:W-:Y:S01]  /*1710*/  FFMA R81, R81, UR7, -R12.reuse ;  /* 0x0000000751517c23 */ /* 0x100fe2000800080c */
[----:B------:R-:W4:Y:S01]  /*1720*/  MUFU.EX2 R6, R6 ;  /* 0x0000000600067308 */ /* 0x000f220000000800 */
[----:B--2---:R-:W-:Y:S01]  /*1730*/  @!P4 FMUL R7, R7, R7 ;  /* 0x000000070707c220 */ /* 0x004fe20000400000 */
[----:B------:R-:W-:Y:S01]  /*1740*/  FSETP.GEU.AND P4, PT, R41, -126, PT ;  /* 0xc2fc00002900780b */ /* 0x000fe20003f8e000 */
[----:B------:R-:W-:Y:S01]  /*1750*/  @!P3 FMUL R37, R37, 0.5 ;  /* 0x3f0000002525b820 */ /* 0x000fe20000400000 */
[----:B------:R-:W-:Y:S01]  /*1760*/  FMNMX R4, R62, R15, !PT ;  /* 0x0000000f3e047209 */ /* 0x000fe20007800000 */
[--C-:B------:R-:W-:Y:S01]  /*1770*/  FFMA R76, R76, UR7, -R12.reuse ;  /* 0x000000074c4c7c23 */ /* 0x100fe2000800080c */
[--C-:B------:R-:W-:Y:S01]  /*1780*/  FFMA R80, R80, UR7, -R12.reuse ;  /* 0x0000000750507c23 */ /* 0x100fe2000800080c */
[----:B------:R-:W-:Y:S01]  /*1790*/  @!P2 FMUL R32, R32, 0.5 ;  /* 0x3f0000002020a820 */ /* 0x000fe20000400000 */
[----:B------:R-:W2:Y:S01]  /*17a0*/  MUFU.EX2 R9, R33 ;  /* 0x0000002100097308 */ /* 0x000ea20000000800 */
[----:B---3--:R-:W-:Y:S01]  /*17b0*/  @!P6 FMUL R28, R28, R28 ;  /* 0x0000001c1c1ce220 */ /* 0x008fe20000400000 */
[----:B------:R-:W-:Y:S01]  /*17c0*/  FSETP.GEU.AND P6, PT, R8, -126, PT ;  /* 0xc2fc00000800780b */ /* 0x000fe20003fce000 */
[--C-:B------:R-:W-:Y:S01]  /*17d0*/  FFMA R84, R84, UR7, -R12.reuse ;  /* 0x0000000754547c23 */ /* 0x100fe2000800080c */
[----:B------:R-:W-:Y:S01]  /*17e0*/  FMNMX R17, R63, R4, !PT ;  /* 0x000000043f117209 */ /* 0x000fe20007800000 */
[----:B------:R-:W-:-:S02]  /*17f0*/  FFMA R12, R85, UR7, -R12 ;  /* 0x00000007550c7c23 */ /* 0x000fc4000800080c */
[----:B------:R-:W-:Y:S01]  /*1800*/  @!P4 FMUL R41, R41, 0.5 ;  /* 0x3f0000002929c820 */ /* 0x000fe20000400000 */
[----:B------:R-:W3:Y:S01]  /*1810*/  MUFU.EX2 R11, R37 ;  /* 0x00000025000b7308 */ /* 0x000ee20000000800 */
[----:B----4-:R-:W-:Y:S01]  /*1820*/  @!P5 FMUL R6, R6, R6 ;  /* 0x000000060606d220 */ /* 0x010fe20000400000 */
[----:B------:R-:W-:Y:S02]  /*1830*/  FSETP.GEU.AND P5, PT, R36, -126, PT ;  /* 0xc2fc00002400780b */ /* 0x000fe40003fae000 */
[----:B------:R-:W-:-:S03]  /*1840*/  FMNMX R4, R66, R17, !PT ;  /* 0x0000001142047209 */ /* 0x000fc60007800000 */
[----:B------:R-:W-:Y:S01]  /*1850*/  @!P6 FMUL R8, R8, 0.5 ;  /* 0x3f0000000808e820 */ /* 0x000fe20000400000 */
[----:B------:R-:W4:Y:S01]  /*1860*/  MUFU.EX2 R32, R32 ;  /* 0x0000002000207308 */ /* 0x000f220000000800 */
[----:B--2---:R-:W-:Y:S01]  /*1870*/  @!P1 FMUL R9, R9, R9 ;  /* 0x0000000909099220 */ /* 0x004fe20000400000 */
[----:B------:R-:W-:Y:S02]  /*1880*/  FSETP.GEU.AND P1, PT, R45, -126, PT ;  /* 0xc2fc00002d00780b */ /* 0x000fe40003f2e000 */
[----:B------:R-:W-:-:S03]  /*1890*/  FMNMX R17, R67, R4, !PT ;  /* 0x0000000443117209 */ /* 0x000fc60007800000 */
[----:B------:R-:W-:Y:S01]  /*18a0*/  @!P5 FMUL R36, R36, 0.5 ;  /* 0x3f0000002424d820 */ /* 0x000fe20000400000 */
[----:B------:R-:W2:Y:S01]  /*18b0*/  MUFU.EX2 R13, R41 ;  /* 0x00000029000d7308 */ /* 0x000ea20000000800 */
[----:B------:R-:W-:Y:S01]  /*18c0*/  FMNMX R4, R70, R17, !PT ;  /* 0x0000001146047209 */ /* 0x000fe20007800000 */
[----:B---3--:R-:W-:Y:S01]  /*18d0*/  @!P3 FMUL R11, R11, R11 ;  /* 0x0000000b0b0bb220 */ /* 0x008fe20000400000 */
[----:B------:R-:W-:Y:S02]  /*18e0*/  FSETP.GEU.AND P3, PT, R49, -126, PT ;  /* 0xc2fc00003100780b */ /* 0x000fe40003f6e000 */
[----:B------:R-:W-:Y:S02]  /*18f0*/  FMNMX R19, R71, R4, !PT ;  /* 0x0000000447137209 */ /* 0x000fe40007800000 */
[----:B------:R-:W-:Y:S01]  /*1900*/  @!P1 FMUL R45, R45, 0.5 ;  /* 0x3f0000002d2d9820 */ /* 0x000fe20000400000 */
[----:B------:R-:W3:Y:S01]  /*1910*/  MUFU.EX2 R36, R36 ;  /* 0x0000002400247308 */ /* 0x000ee20000000800 */
[----:B------:R-:W-:Y:S01]  /*1920*/  FMNMX R4, R74, R19, !PT ;  /* 0x000000134a047209 */ /* 0x000fe20007800000 */
[----:B----4-:R-:W-:Y:S01]  /*1930*/  @!P2 FMUL R32, R32, R32 ;  /* 0x000000202020a220 */ /* 0x010fe20000400000 */
[----:B------:R-:W-:-:S02]  /*1940*/  FSETP.GEU.AND P2, PT, R10, -126, PT ;  /* 0xc2fc00000a00780b */ /* 0x000fc40003f4e000 */
[----:B------:R-:W-:-:S03]  /*1950*/  FMNMX R19, R75, R4, !PT ;  /* 0x000000044b137209 */ /* 0x000fc60007800000 */
[----:B------:R-:W4:Y:S01]  /*1960*/  MUFU.EX2 R8, R8 ;  /* 0x0000000800087308 */ /* 0x000f220000000800 */
[----:B--2---:R-:W-:Y:S01]  /*1970*/  @!P4 FMUL R13, R13, R13 ;  /* 0x0000000d0d0dc220 */ /* 0x004fe20000400000 */
[----:B------:R-:W-:Y:S01]  /*1980*/  FSETP.GEU.AND P4, PT, R53, -126, PT ;  /* 0xc2fc00003500780b */ /* 0x000fe20003f8e000 */
[----:B------:R-:W-:Y:S01]  /*1990*/  @!P3 FMUL R49, R49, 0.5 ;  /* 0x3f0000003131b820 */ /* 0x000fe20000400000 */
[----:B------:R-:W-:-:S04]  /*19a0*/  FMNMX R4, R78, R19, !PT ;  /* 0x000000134e047209 */ /* 0x000fc80007800000 */
[----:B------:R-:W2:Y:S01]  /*19b0*/  MUFU.EX2 R15, R45 ;  /* 0x0000002d000f7308 */ /* 0x000ea20000000800 */
[----:B---3--:R-:W-:Y:S01]  /*19c0*/  @!P5 FMUL R36, R36, R36 ;  /* 0x000000242424d220 */ /* 0x008fe20000400000 */
[----:B------:R-:W-:Y:S01]  /*19d0*/  FSETP.GEU.AND P5, PT, R60, -126, PT ;  /* 0xc2fc00003c00780b */ /* 0x000fe20003fae000 */
[----:B------:R-:W-:Y:S01]  /*19e0*/  @!P2 FMUL R10, R10, 0.5 ;  /* 0x3f0000000a0aa820 */ /* 0x000fe20000400000 */
[----:B------:R-:W-:-:S03]  /*19f0*/  FMNMX R21, R79, R4, !PT ;  /* 0x000000044f157209 */ /* 0x000fc60007800000 */
[----:B------:R-:W-:Y:S01]  /*1a00*/  @!P4 FMUL R53, R53, 0.5 ;  /* 0x3f0000003535c820 */ /* 0x000fe20000400000 */
[----:B------:R-:W-:Y:S01]  /*1a10*/  FMNMX R4, R82, R21, !PT ;  /* 0x0000001552047209 */ /* 0x000fe20007800000 */
[----:B----4-:R-:W-:Y:S01]  /*1a20*/  @!P6 FMUL R8, R8, R8 ;  /* 0x000000080808e220 */ /* 0x010fe20000400000 */
[----:B------:R-:W-:Y:S01]  /*1a30*/  FSETP.GEU.AND P6, PT, R56, -126, PT ;  /* 0xc2fc00003800780b */ /* 0x000fe20003fce000 */
[----:B------:R-:W3:Y:S01]  /*1a40*/  MUFU.EX2 R17, R49 ;  /* 0x0000003100117308 */ /* 0x000ee20000000800 */
[----:B------:R-:W-:-:S03]  /*1a50*/  FMNMX R23, R83, R4, !PT ;  /* 0x0000000453177209 */ /* 0x000fc60007800000 */
[----:B------:R-:W-:Y:S01]  /*1a60*/  @!P5 FMUL R60, R60, 0.5 ;  /* 0x3f0000003c3cd820 */ /* 0x000fe20000400000 */
[----:B------:R-:W-:Y:S01]  /*1a70*/  FMNMX R4, R86, R23, !PT ;  /* 0x0000001756047209 */ /* 0x000fe20007800000 */
[----:B--2---:R-:W-:Y:S01]  /*1a80*/  @!P1 FMUL R15, R15, R15 ;  /* 0x0000000f0f0f9220 */ /* 0x004fe20000400000 */
[----:B------:R-:W-:Y:S01]  /*1a90*/  FSETP.GEU.AND P1, PT, R57, -126, PT ;  /* 0xc2fc00003900780b */ /* 0x000fe20003f2e000 */
[----:B------:R-:W2:Y:S01]  /*1aa0*/  MUFU.EX2 R19, R53 ;  /* 0x0000003500137308 */ /* 0x000ea20000000800 */
[----:B------:R-:W-:-:S03]  /*1ab0*/  FMNMX R4, R87, R4, !PT ;  /* 0x0000000457047209 */ /* 0x000fc60007800000 */
[----:B------:R-:W-:Y:S02]  /*1ac0*/  @!P6 FMUL R56, R56, 0.5 ;  /* 0x3f0000003838e820 */ /* 0x000fe40000400000 */
[----:B------:R-:W4:Y:S02]  /*1ad0*/  SHFL.BFLY PT, R23, R4, 0x1, 0x1f ;  /* 0x0c201f0004177f89 */ /* 0x000f2400000e0000 */
[----:B------:R-:W5:Y:S01]  /*1ae0*/  MUFU.EX2 R25, R60 ;  /* 0x0000003c00197308 */ /* 0x000f620000000800 */
[----:B---3--:R-:W-:Y:S01]  /*1af0*/  @!P3 FMUL R17, R17, R17 ;  /* 0x000000111111b220 */ /* 0x008fe20000400000 */
[----:B------:R-:W-:Y:S02]  /*1b00*/  FSETP.GEU.AND P3, PT, R61, -126, PT ;  /* 0xc2fc00003d00780b */ /* 0x000fe40003f6e000 */
[----:B------:R-:W-:-:S04]  /*1b10*/  @!P1 FMUL R57, R57, 0.5 ;  /* 0x3f00000039399820 */ /* 0x000fc80000400000 */
[----:B------:R-:W3:Y:S01]  /*1b20*/  MUFU.EX2 R10, R10 ;  /* 0x0000000a000a7308 */ /* 0x000ee20000000800 */
[----:B--2---:R-:W-:Y:S01]  /*1b30*/  @!P4 FMUL R19, R19, R19 ;  /* 0x000000131313c220 */ /* 0x004fe20000400000 */
[----:B------:R-:W-:-:S05]  /*1b40*/  FSETP.GEU.AND P4, PT, R65, -126, PT ;  /* 0xc2fc00004100780b */ /* 0x000fca0003f8e000 */
[----:B------:R-:W-:Y:S01]  /*1b50*/  @!P3 FMUL R61, R61, 0.5 ;  /* 0x3f0000003d3db820 */ /* 0x000fe20000400000 */
[----:B------:R-:W2:Y:S01]  /*1b60*/  MUFU.EX2 R21, R56 ;  /* 0x0000003800157308 */ /* 0x000ea20000000800 */
[----:B-----5:R-:W-:Y:S01]  /*1b70*/  @!P5 FMUL R25, R25, R25 ;  /* 0x000000191919d220 */ /* 0x020fe20000400000 */
[----:B------:R-:W-:Y:S02]  /*1b80*/  FSETP.GEU.AND P5, PT, R72, -126, PT ;  /* 0xc2fc00004800780b */ /* 0x000fe40003fae000 */
[----:B----4-:R-:W-:-:S03]  /*1b90*/  FMNMX R4, R4, R23, !PT ;  /* 0x0000001704047209 */ /* 0x010fc60007800000 */
[----:B------:R-:W-:Y:S01]  /*1ba0*/  @!P4 FMUL R65, R65, 0.5 ;  /* 0x3f0000004141c820 */ /* 0x000fe20000400000 */
[----:B------:R-:W4:Y:S01]  /*1bb0*/  MUFU.EX2 R40, R57 ;  /* 0x0000003900287308 */ /* 0x000f220000000800 */
[----:B---3--:R-:W-:Y:S01]  /*1bc0*/  @!P2 FMUL R10, R10, R10 ;  /* 0x0000000a0a0aa220 */ /* 0x008fe20000400000 */
[----:B------:R-:W-:Y:S01]  /*1bd0*/  FSETP.GEU.AND P2, PT, R64, -126, PT ;  /* 0xc2fc00004000780b */ /* 0x000fe20003f4e000 */
[----:B------:R-:W3:Y:S04]  /*1be0*/  SHFL.BFLY PT, R23, R4, 0x2, 0x1f ;  /* 0x0c401f0004177f89 */ /* 0x000ee800000e0000 */
[----:B------:R-:W-:Y:S01]  /*1bf0*/  @!P5 FMUL R72, R72, 0.5 ;  /* 0x3f0000004848d820 */ /* 0x000fe20000400000 */
[----:B------:R-:W5:Y:S01]  /*1c00*/  MUFU.EX2 R16, R61 ;  /* 0x0000003d00107308 */ /* 0x000f620000000800 */
[----:B--2---:R-:W-:Y:S01]  /*1c10*/  @!P6 FMUL R21, R21, R21 ;  /* 0x000000151515e220 */ /* 0x004fe20000400000 */
[----:B------:R-:W-:-:S05]  /*1c20*/  FSETP.GEU.AND P6, PT, R68, -126, PT ;  /* 0xc2fc00004400780b */ /* 0x000fca0003fce000 */
[----:B------:R-:W-:Y:S01]  /*1c30*/  @!P2 FMUL R64, R64, 0.5 ;  /* 0x3f0000004040a820 */ /* 0x000fe20000400000 */
[----:B------:R-:W2:Y:S01]  /*1c40*/  MUFU.EX2 R44, R65 ;  /* 0x00000041002c7308 */ /* 0x000ea20000000800 */
[----:B----4-:R-:W-:Y:S01]  /*1c50*/  @!P1 FMUL R40, R40, R40 ;  /* 0x0000002828289220 */ /* 0x010fe20000400000 */
[----:B------:R-:W-:-:S05]  /*1c60*/  FSETP.GEU.AND P1, PT, R69, -126, PT ;  /* 0xc2fc00004500780b */ /* 0x000fca0003f2e000 */
[----:B------:R-:W-:Y:S01]  /*1c70*/  @!P6 FMUL R68, R68, 0.5 ;  /* 0x3f0000004444e820 */ /* 0x000fe20000400000 */
[----:B------:R-:W4:Y:S01]  /*1c80*/  MUFU.EX2 R37, R72 ;  /* 0x0000004800257308 */ /* 0x000f220000000800 */
[----:B-----5:R-:W-:Y:S01]  /*1c90*/  @!P3 FMUL R16, R16, R16 ;  /* 0x000000101010b220 */ /* 0x020fe20000400000 */
[----:B------:R-:W-:Y:S02]  /*1ca0*/  FSETP.GEU.AND P3, PT, R73, -126, PT ;  /* 0xc2fc00004900780b */ /* 0x000fe40003f6e000 */
[----:B---3--:R-:W-:-:S03]  /*1cb0*/  FMNMX R4, R4, R23, !PT ;  /* 0x0000001704047209 */ /* 0x008fc60007800000 */
[----:B------:R-:W-:Y:S01]  /*1cc0*/  @!P1 FMUL R69, R69, 0.5 ;  /* 0x3f00000045459820 */ /* 0x000fe20000400000 */
[----:B------:R-:W3:Y:S01]  /*1cd0*/  MUFU.EX2 R29, R64 ;  /* 0x00000040001d7308 */ /* 0x000ee20000000800 */
        /* <DEDUP_REMOVED lines=8> */
[----:B---3--:R-:W-:Y:S01]  /*1d60*/  @!P2 FMUL R29, R29, R29 ;  /* 0x0000001d1d1da220 */ /* 0x008fe20000400000 */
[----:B------:R-:W-:-:S05]  /*1d70*/  FSETP.GEU.AND P2, PT, R76, -126, PT ;  /* 0xc2fc00004c00780b */ /* 0x000fca0003f4e000 */
[----:B------:R-:W-:Y:S01]  /*1d80*/  @!P5 FMUL R81, R81, 0.5 ;  /* 0x3f0000005151d820 */ /* 0x000fe20000400000 */
[----:B------:R-:W3:Y:S01]  /*1d90*/  MUFU.EX2 R48, R73 ;  /* 0x0000004900307308 */ /* 0x000ee20000000800 */
[----:B--2---:R-:W-:Y:S01]  /*1da0*/  @!P6 FMUL R33, R33, R33 ;  /* 0x000000212121e220 */ /* 0x004fe20000400000 */
[----:B------:R-:W-:-:S05]  /*1db0*/  FSETP.GEU.AND P6, PT, R80, -126, PT ;  /* 0xc2fc00005000780b */ /* 0x000fca0003fce000 */
[----:B------:R-:W-:Y:S01]  /*1dc0*/  @!P2 FMUL R76, R76, 0.5 ;  /* 0x3f0000004c4ca820 */ /* 0x000fe20000400000 */
[----:B------:R-:W2:Y:S01]  /*1dd0*/  MUFU.EX2 R20, R77 ;  /* 0x0000004d00147308 */ /* 0x000ea20000000800 */
[----:B----4-:R-:W-:Y:S01]  /*1de0*/  @!P1 FMUL R18, R18, R18 ;  /* 0x0000001212129220 */ /* 0x010fe20000400000 */
[----:B------:R-:W-:-:S04]  /*1df0*/  FSETP.NEU.AND P1, PT, R4, -INF , PT ;  /* 0xff8000000400780b */ /* 0x000fc80003f2d000 */
[----:B------:R-:W-:Y:S01]  /*1e00*/  FSEL R14, R4, RZ, P1 ;  /* 0x000000ff040e7208 */ /* 0x000fe20000800000 */
[----:B------:R-:W-:Y:S01]  /*1e10*/  @!P6 FMUL R80, R80, 0.5 ;  /* 0x3f0000005050e820 */ /* 0x000fe20000400000 */
[----:B------:R-:W4:Y:S01]  /*1e20*/  MUFU.EX2 R52, R81 ;  /* 0x0000005100347308 */ /* 0x000f220000000800 */
[----:B---3--:R-:W-:Y:S01]  /*1e30*/  @!P3 FMUL R48, R48, R48 ;  /* 0x000000303030b220 */ /* 0x008fe20000400000 */
[----:B------:R-:W-:Y:S01]  /*1e40*/  FSETP.GEU.AND P3, PT, R12, -126, PT ;  /* 0xc2fc00000c00780b */ /* 0x000fe20003f6e000 */
[----:B------:R-:W-:Y:S01]  /*1e50*/  FMUL R14, R14, UR7 ;  /* 0x000000070e0e7c20 */ /* 0x000fe20008400000 */
[----:B------:R-:W-:-:S03]  /*1e60*/  FSETP.GEU.AND P1, PT, R84, -126, PT ;  /* 0xc2fc00005400780b */ /* 0x000fc60003f2e000 */
[--C-:B------:R-:W-:Y:S01]  /*1e70*/  FFMA R45, R27, UR7, -R14.reuse ;  /* 0x000000071b2d7c23 */ /* 0x100fe2000800080e */
[----:B------:R-:W3:Y:S01]  /*1e80*/  MUFU.EX2 R41, R76 ;  /* 0x0000004c00297308 */ /* 0x000ee20000000800 */
[--C-:B------:R-:W-:Y:S01]  /*1e90*/  FFMA R49, R31, UR7, -R14.reuse ;  /* 0x000000071f317c23 */ /* 0x100fe2000800080e */
[--C-:B------:R-:W-:Y:S01]  /*1ea0*/  FFMA R26, R26, UR7, -R14.reuse ;  /* 0x000000071a1a7c23 */ /* 0x100fe2000800080e */
[----:B--2---:R-:W-:Y:S01]  /*1eb0*/  @!P4 FMUL R20, R20, R20 ;  /* 0x000000141414c220 */ /* 0x004fe20000400000 */
[----:B------:R-:W-:Y:S01]  /*1ec0*/  FSETP.GEU.AND P4, PT, R45, -126, PT ;  /* 0xc2fc00002d00780b */ /* 0x000fe20003f8e000 */
[--C-:B------:R-:W-:Y:S01]  /*1ed0*/  FFMA R30, R30, UR7, -R14.reuse ;  /* 0x000000071e1e7c23 */ /* 0x100fe2000800080e */
[--C-:B------:R-:W-:Y:S01]  /*1ee0*/  FFMA R34, R34, UR7, -R14.reuse ;  /* 0x0000000722227c23 */ /* 0x100fe2000800080e */
[----:B------:R-:W-:Y:S01]  /*1ef0*/  @!P3 FMUL R12, R12, 0.5 ;  /* 0x3f0000000c0cb820 */ /* 0x000fe20000400000 */
[----:B------:R-:W2:Y:S01]  /*1f00*/  MUFU.EX2 R23, R80 ;  /* 0x0000005000177308 */ /* 0x000ea20000000800 */
[----:B----4-:R-:W-:Y:S01]  /*1f10*/  @!P5 FMUL R52, R52, R52 ;  /* 0x000000343434d220 */ /* 0x010fe20000400000 */
[----:B------:R-:W-:Y:S01]  /*1f20*/  FSETP.GEU.AND P5, PT, R49, -126, PT ;  /* 0xc2fc00003100780b */ /* 0x000fe20003fae000 */
[----:B------:R-:W-:Y:S01]  /*1f30*/  @!P1 FMUL R84, R84, 0.5 ;  /* 0x3f00000054549820 */ /* 0x000fe20000400000 */
[--C-:B------:R-:W-:Y:S01]  /*1f40*/  FFMA R38, R38, UR7, -R14.reuse ;  /* 0x0000000726267c23 */ /* 0x100fe2000800080e */
[--C-:B------:R-:W-:Y:S01]  /*1f50*/  FFMA R51, R51, UR7, -R14.reuse ;  /* 0x0000000733337c23 */ /* 0x100fe2000800080e */
[--C-:B------:R-:W-:Y:S01]  /*1f60*/  FFMA R55, R55, UR7, -R14.reuse ;  /* 0x0000000737377c23 */ /* 0x100fe2000800080e */
[--C-:B------:R-:W-:Y:S01]  /*1f70*/  FFMA R42, R42, UR7, -R14.reuse ;  /* 0x000000072a2a7c23 */ /* 0x100fe2000800080e */
[----:B------:R4:W5:Y:S01]  /*1f80*/  MUFU.EX2 R22, R12 ;  /* 0x0000000c00167308 */ /* 0x0009620000000800 */
[----:B---3--:R-:W-:Y:S01]  /*1f90*/  @!P2 FMUL R41, R41, R41 ;  /* 0x000000292929a220 */ /* 0x008fe20000400000 */
[----:B------:R-:W-:Y:S01]  /*1fa0*/  FSETP.GEU.AND P2, PT, R26, -126, PT ;  /* 0xc2fc00001a00780b */ /* 0x000fe20003f4e000 */
[----:B------:R-:W-:Y:S01]  /*1fb0*/  @!P4 FMUL R45, R45, 0.5 ;  /* 0x3f0000002d2dc820 */ /* 0x000fe20000400000 */
[--C-:B------:R-:W-:Y:S01]  /*1fc0*/  FFMA R46, R46, UR7, -R14.reuse ;  /* 0x000000072e2e7c23 */ /* 0x100fe2000800080e */
[--C-:B------:R-:W-:Y:S01]  /*1fd0*/  FFMA R50, R50, UR7, -R14.reuse ;  /* 0x0000000732327c23 */ /* 0x100fe2000800080e */
[--C-:B------:R-:W-:Y:S01]  /*1fe0*/  FFMA R63, R63, UR7, -R14.reuse ;  /* 0x000000073f3f7c23 */ /* 0x100fe2000800080e */
[----:B------:R-:W-:Y:S01]  /*1ff0*/  @!P5 FMUL R49, R49, 0.5 ;  /* 0x3f0000003131d820 */ /* 0x000fe20000400000 */
[----:B------:R-:W3:Y:S01]  /*2000*/  MUFU.EX2 R56, R45 ;  /* 0x0000002d00387308 */ /* 0x000ee20000000800 */
[----:B--2---:R-:W-:Y:S01]  /*2010*/  @!P6 FMUL R23, R23, R23 ;  /* 0x000000171717e220 */ /* 0x004fe20000400000 */
[----:B------:R-:W-:Y:S01]  /*2020*/  FSETP.GEU.AND P6, PT, R30, -126, PT ;  /* 0xc2fc00001e00780b */ /* 0x000fe20003fce000 */
[--C-:B----4-:R-:W-:Y:S01]  /*2030*/  FFMA R12, R35, UR7, -R14.reuse ;  /* 0x00000007230c7c23 */ /* 0x110fe2000800080e */
[--C-:B------:R-:W-:Y:S01]  /*2040*/  FFMA R67, R67, UR7, -R14.reuse ;  /* 0x0000000743437c23 */ /* 0x100fe2000800080e */
[--C-:B------:R-:W-:Y:S01]  /*2050*/  FFMA R54, R54, UR7, -R14.reuse ;  /* 0x0000000736367c23 */ /* 0x100fe2000800080e */
[--C-:B------:R-:W-:Y:S01]  /*2060*/  FFMA R59, R59, UR7, -R14.reuse ;  /* 0x000000073b3b7c23 */ /* 0x100fe2000800080e */
[----:B------:R-:W-:Y:S01]  /*2070*/  @!P2 FMUL R26, R26, 0.5 ;  /* 0x3f0000001a1aa820 */ /* 0x000fe20000400000 */
[----:B------:R-:W2:Y:S01]  /*2080*/  MUFU.EX2 R60, R49 ;  /* 0x00000031003c7308 */ /* 0x000ea20000000800 */
[----:B-----5:R-:W-:Y:S01]  /*2090*/  @!P3 FMUL R22, R22, R22 ;  /* 0x000000161616b220 */ /* 0x020fe20000400000 */
[----:B------:R-:W-:Y:S01]  /*20a0*/  FSETP.GEU.AND P3, PT, R12, -126, PT ;  /* 0xc2fc00000c00780b */ /* 0x000fe20003f6e000 */
[--C-:B------:R-:W-:Y:S01]  /*20b0*/  FFMA R75, R75, UR7, -R14.reuse ;  /* 0x000000074b4b7c23 */ /* 0x100fe2000800080e */
[--C-:B------:R-:W-:Y:S01]  /*20c0*/  FFMA R83, R83, UR7, -R14.reuse ;  /* 0x0000000753537c23 */ /* 0x100fe2000800080e */
[--C-:B------:R-:W-:Y:S01]  /*20d0*/  FFMA R71, R71, UR7, -R14.reuse ;  /* 0x0000000747477c23 */ /* 0x100fe2000800080e */
[--C-:B------:R-:W-:Y:S01]  /*20e0*/  FFMA R78, R78, UR7, -R14.reuse ;  /* 0x000000074e4e7c23 */ /* 0x100fe2000800080e */
[----:B------:R-:W-:Y:S01]  /*20f0*/  @!P6 FMUL R30, R30, 0.5 ;  /* 0x3f0000001e1ee820 */ /* 0x000fe20000400000 */
[----:B------:R-:W4:Y:S01]  /*2100*/  MUFU.EX2 R27, R84 ;  /* 0x00000054001b7308 */ /* 0x000f220000000800 */
[----:B---3--:R-:W-:Y:S01]  /*2110*/  @!P4 FMUL R56, R56, R56 ;  /* 0x000000383838c220 */ /* 0x008fe20000400000 */
[--C-:B------:R-:W-:Y:S01]  /*2120*/  FFMA R86, R86, UR7, -R14.reuse ;  /* 0x0000000756567c23 */ /* 0x100fe2000800080e */
[----:B------:R-:W-:Y:S01]  /*2130*/  FFMA R79, R79, UR7, -R14 ;  /* 0x000000074f4f7c23 */ /* 0x000fe2000800080e */
[----:B------:R-:W-:Y:S01]  /*2140*/  FADD R61, R17, R52 ;  /* 0x00000034113d7221 */ /* 0x000fe20000000000 */
[----:B------:R-:W-:Y:S01]  /*2150*/  FADD R57, R8, R41 ;  /* 0x0000002908397221 */ /* 0x000fe20000000000 */
[----:B------:R-:W-:Y:S01]  /*2160*/  F2FP.BF16.F32.PACK_AB R52, R52, R23 ;  /* 0x000000173434723e */ /* 0x000fe200000010ff */
[----:B------:R-:W-:Y:S01]  /*2170*/  @!P3 FMUL R12, R12, 0.5 ;  /* 0x3f0000000c0cb820 */ /* 0x000fe20000400000 */
[----:B------:R3:W5:Y:S01]  /*2180*/  MUFU.EX2 R31, R26 ;  /* 0x0000001a001f7308 */ /* 0x0007620000000800 */
[----:B--2---:R-:W-:-:S07]  /*2190*/  @!P5 FMUL R60, R60, R60 ;  /* 0x0000003c3c3cd220 */ /* 0x004fce0000400000 */
[----:B------:R2:W1:Y:S01]  /*21a0*/  MUFU.EX2 R35, R30 ;  /* 0x0000001e00237308 */ /* 0x0004620000000800 */
[----:B---3--:R-:W-:Y:S01]  /*21b0*/  FFMA R26, R39, UR7, -R14 ;  /* 0x00000007271a7c23 */ /* 0x008fe2000800080e */
[----:B----4-:R-:W-:Y:S01]  /*21c0*/  @!P1 FMUL R27, R27, R27 ;  /* 0x0000001b1b1b9220 */ /* 0x010fe20000400000 */
[----:B------:R-:W-:-:S03]  /*21d0*/  FSETP.GEU.AND P1, PT, R34, -126, PT ;  /* 0xc2fc00002200780b */ /* 0x000fc60003f2e000 */
[----:B------:R-:W-:Y:S02]  /*21e0*/  FSETP.GEU.AND P4, PT, R26, -126, PT ;  /* 0xc2fc00001a00780b */ /* 0x000fe40003f8e000 */
[----:B------:R3:W4:Y:S01]  /*21f0*/  MUFU.EX2 R64, R12 ;  /* 0x0000000c00407308 */ /* 0x0007220000000800 */
[----:B--2---:R-:W-:Y:S01]  /*2200*/  FFMA R30, R43, UR7, -R14 ;  /* 0x000000072b1e7c23 */ /* 0x004fe2000800080e */
[----:B-----5:R-:W-:Y:S01]  /*2210*/  @!P2 FMUL R31, R31, R31 ;  /* 0x0000001f1f1fa220 */ /* 0x020fe20000400000 */
[----:B------:R-:W-:-:S03]  /*2220*/  FSETP.GEU.AND P2, PT, R38, -126, PT ;  /* 0xc2fc00002600780b */ /* 0x000fc60003f4e000 */
[----:B------:R-:W-:Y:S02]  /*2230*/  FSETP.GEU.AND P5, PT, R30, -126, PT ;  /* 0xc2fc00001e00780b */ /* 0x000fe40003fae000 */
[----:B------:R-:W-:Y:S01]  /*2240*/  @!P1 FMUL R34, R34, 0.5 ;  /* 0x3f00000022229820 */ /* 0x000fe20000400000 */
[----:B---3--:R-:W-:Y:S01]  /*2250*/  FFMA R12, R47, UR7, -R14 ;  /* 0x000000072f0c7c23 */ /* 0x008fe2000800080e */
[----:B-1----:R-:W-:Y:S01]  /*2260*/  @!P6 FMUL R35, R35, R35 ;  /* 0x000000232323e220 */ /* 0x002fe20000400000 */
[----:B------:R-:W-:Y:S01]  /*2270*/  @!P4 FMUL R26, R26, 0.5 ;  /* 0x3f0000001a1ac820 */ /* 0x000fe20000400000 */
[----:B------:R1:W2:Y:S01]  /*2280*/  MUFU.EX2 R39, R34 ;  /* 0x0000002200277308 */ /* 0x0002a20000000800 */
[----:B------:R-:W-:-:S03]  /*2290*/  FSETP.GEU.AND P6, PT, R42, -126, PT ;  /* 0xc2fc00002a00780b */ /* 0x000fc60003fce000 */
[----:B------:R-:W-:Y:S01]  /*22a0*/  @!P2 FMUL R38, R38, 0.5 ;  /* 0x3f0000002626a820 */ /* 0x000fe20000400000 */
[----:B----4-:R-:W-:Y:S01]  /*22b0*/  @!P3 FMUL R64, R64, R64 ;  /* 0x000000404040b220 */ /* 0x010fe20000400000 */
[----:B------:R-:W-:Y:S01]  /*22c0*/  FSETP.GEU.AND P3, PT, R12, -126, PT ;  /* 0xc2fc00000c00780b */ /* 0x000fe20003f6e000 */
[----:B------:R-:W-:Y:S01]  /*22d0*/  @!P5 FMUL R30, R30, 0.5 ;  /* 0x3f0000001e1ed820 */ /* 0x000fe20000400000 */
[----:B------:R3:W4:Y:S01]  /*22e0*/  MUFU.EX2 R68, R26 ;  /* 0x0000001a00447308 */ /* 0x0007220000000800 */
[----:B-1----:R-:W-:-:S05]  /*22f0*/  FFMA R34, R74, UR7, -R14 ;  /* 0x000000074a227c23 */ /* 0x002fca000800080e */
[----:B------:R-:W-:Y:S02]  /*2300*/  @!P6 FMUL R42, R42, 0.5 ;  /* 0x3f0000002a2ae820 */ /* 0x000fe40000400000 */
[----:B------:R1:W5:Y:S01]  /*2310*/  MUFU.EX2 R72, R30 ;  /* 0x0000001e00487308 */ /* 0x0003620000000800 */
[----:B--2---:R-:W-:Y:S01]  /*2320*/  @!P1 FMUL R39, R39, R39 ;  /* 0x0000002727279220 */ /* 0x004fe20000400000 */
[----:B------:R-:W-:Y:S01]  /*2330*/  FSETP.GEU.AND P1, PT, R46, -126, PT ;  /* 0xc2fc00002e00780b */ /* 0x000fe20003f2e000 */
[----:B------:R-:W-:Y:S01]  /*2340*/  @!P3 FMUL R12, R12, 0.5 ;  /* 0x3f0000000c0cb820 */ /* 0x000fe20000400000 */
[----:B---3--:R-:W-:-:S04]  /*2350*/  FFMA R26, R58, UR7, -R14 ;  /* 0x000000073a1a7c23 */ /* 0x008fc8000800080e */
[----:B------:R-:W2:Y:S01]  /*2360*/  MUFU.EX2 R43, R38 ;  /* 0x00000026002b7308 */ /* 0x000ea20000000800 */
[----:B----4-:R-:W-:Y:S01]  /*2370*/  @!P4 FMUL R68, R68, R68 ;  /* 0x000000444444c220 */ /* 0x010fe20000400000 */
[----:B------:R-:W-:Y:S01]  /*2380*/  FSETP.GEU.AND P4, PT, R51, -126, PT ;  /* 0xc2fc00003300780b */ /* 0x000fe20003f8e000 */
[----:B-1----:R-:W-:-:S04]  /*2390*/  FFMA R30, R66, UR7, -R14 ;  /* 0x00000007421e7c23 */ /* 0x002fc8000800080e */
[----:B------:R-:W-:Y:S01]  /*23a0*/  @!P1 FMUL R46, R46, 0.5 ;  /* 0x3f0000002e2e9820 */ /* 0x000fe20000400000 */
[----:B------:R1:W3:Y:S01]  /*23b0*/  MUFU.EX2 R76, R12 ;  /* 0x0000000c004c7308 */ /* 0x0002e20000000800 */
[----:B-----5:R-:W-:Y:S01]  /*23c0*/  @!P5 FMUL R72, R72, R72 ;  /* 0x000000484848d220 */ /* 0x020fe20000400000 */
[----:B------:R-:W-:-:S05]  /*23d0*/  FSETP.GEU.AND P5, PT, R55, -126, PT ;  /* 0xc2fc00003700780b */ /* 0x000fca0003fae000 */
[----:B------:R-:W-:Y:S01]  /*23e0*/  @!P4 FMUL R51, R51, 0.5 ;  /* 0x3f0000003333c820 */ /* 0x000fe20000400000 */
[----:B------:R-:W4:Y:S01]  /*23f0*/  MUFU.EX2 R45, R42 ;  /* 0x0000002a002d7308 */ /* 0x000f220000000800 */
[----:B--2---:R-:W-:Y:S01]  /*2400*/  @!P2 FMUL R43, R43, R43 ;  /* 0x0000002b2b2ba220 */ /* 0x004fe20000400000 */
[----:B------:R-:W-:Y:S01]  /*2410*/  FSETP.GEU.AND P2, PT, R50, -126, PT ;  /* 0xc2fc00003200780b */ /* 0x000fe20003f4e000 */
[----:B-1----:R-:W-:-:S04]  /*2420*/  FFMA R12, R62, UR7, -R14 ;  /* 0x000000073e0c7c23 */ /* 0x002fc8000800080e */
[----:B------:R-:W-:Y:S01]  /*2430*/  @!P5 FMUL R55, R55, 0.5 ;  /* 0x3f0000003737d820 */ /* 0x000fe20000400000 */
[----:B------:R1:W2:Y:S01]  /*2440*/  MUFU.EX2 R58, R51 ;  /* 0x00000033003a7308 */ /* 0x0002a20000000800 */
[----:B---3--:R-:W-:Y:S01]  /*2450*/  @!P3 FMUL R76, R76, R76 ;  /* 0x0000004c4c4cb220 */ /* 0x008fe20000400000 */
[----:B------:R-:W-:-:S05]  /*2460*/  FSETP.GEU.AND P3, PT, R59, -126, PT ;  /* 0xc2fc00003b00780b */ /* 0x000fca0003f6e000 */
[----:B------:R-:W-:Y:S01]  /*2470*/  @!P2 FMUL R50, R50, 0.5 ;  /* 0x3f0000003232a820 */ /* 0x000fe20000400000 */
[----:B------:R3:W5:Y:S01]  /*2480*/  MUFU.EX2 R62, R55 ;  /* 0x00000037003e7308 */ /* 0x0007620000000800 */
[----:B----4-:R-:W-:Y:S01]  /*2490*/  @!P6 FMUL R45, R45, R45 ;  /* 0x0000002d2d2de220 */ /* 0x010fe20000400000 */
[----:B------:R-:W-:Y:S01]  /*24a0*/  FSETP.GEU.AND P6, PT, R54, -126, PT ;  /* 0xc2fc00003600780b */ /* 0x000fe20003fce000 */
[----:B-1----:R-:W-:Y:S01]  /*24b0*/  FADD R51, R32, R37 ;  /* 0x0000002520337221 */ /* 0x002fe20000000000 */
[----:B------:R-:W-:-:S03]  /*24c0*/  F2FP.BF16.F32.PACK_AB R32, R13, R32 ;  /* 0x000000200d20723e */ /* 0x000fc600000010ff */
[----:B------:R-:W-:Y:S01]  /*24d0*/  @!P3 FMUL R59, R59, 0.5 ;  /* 0x3f0000003b3bb820 */ /* 0x000fe20000400000 */
[----:B------:R-:W1:Y:S01]  /*24e0*/  MUFU.EX2 R47, R46 ;  /* 0x0000002e002f7308 */ /* 0x000e620000000800 */
[----:B--2---:R-:W-:Y:S01]  /*24f0*/  @!P4 FMUL R58, R58, R58 ;  /* 0x0000003a3a3ac220 */ /* 0x004fe20000400000 */
[----:B------:R-:W-:Y:S01]  /*2500*/  FSETP.GEU.AND P4, PT, R63, -126, PT ;  /* 0xc2fc00003f00780b */ /* 0x000fe20003f8e000 */
[----:B---3--:R-:W-:Y:S01]  /*2510*/  FADD R55, R36, R23 ;  /* 0x0000001724377221 */ /* 0x008fe20000000000 */
[----:B------:R-:W-:-:S03]  /*2520*/  F2FP.BF16.F32.PACK_AB R36, R17, R36 ;  /* 0x000000241124723e */ /* 0x000fc600000010ff */
[----:B------:R-:W-:Y:S01]  /*2530*/  @!P6 FMUL R54, R54, 0.5 ;  /* 0x3f0000003636e820 */ /* 0x000fe20000400000 */
[----:B------:R-:W2:Y:S01]  /*2540*/  MUFU.EX2 R49, R50 ;  /* 0x0000003200317308 */ /* 0x000ea20000000800 */
[----:B-----5:R-:W-:Y:S01]  /*2550*/  @!P5 FMUL R62, R62, R62 ;  /* 0x0000003e3e3ed220 */ /* 0x020fe20000400000 */
[----:B------:R-:W-:-:S05]  /*2560*/  FSETP.GEU.AND P5, PT, R67, -126, PT ;  /* 0xc2fc00004300780b */ /* 0x000fca0003fae000 */
[----:B------:R-:W-:Y:S01]  /*2570*/  @!P4 FMUL R63, R63, 0.5 ;  /* 0x3f0000003f3fc820 */ /* 0x000fe20000400000 */
[----:B------:R-:W3:Y:S01]  /*2580*/  MUFU.EX2 R53, R54 ;  /* 0x0000003600357308 */ /* 0x000ee20000000800 */
[----:B-1----:R-:W-:Y:S01]  /*2590*/  @!P1 FMUL R47, R47, R47 ;  /* 0x0000002f2f2f9220 */ /* 0x002fe20000400000 */
[----:B------:R-:W-:-:S05]  /*25a0*/  FSETP.GEU.AND P1, PT, R26, -126, PT ;  /* 0xc2fc00001a00780b */ /* 0x000fca0003f2e000 */
[----:B------:R-:W-:Y:S01]  /*25b0*/  @!P5 FMUL R67, R67, 0.5 ;  /* 0x3f0000004343d820 */ /* 0x000fe20000400000 */
[----:B------:R-:W1:Y:S01]  /*25c0*/  MUFU.EX2 R63, R63 ;  /* 0x0000003f003f7308 */ /* 0x000e620000000800 */
[----:B--2---:R-:W-:Y:S01]  /*25d0*/  @!P2 FMUL R49, R49, R49 ;  /* 0x000000313131a220 */ /* 0x004fe20000400000 */
[----:B------:R-:W-:-:S05]  /*25e0*/  FSETP.GEU.AND P2, PT, R12, -126, PT ;  /* 0xc2fc00000c00780b */ /* 0x000fca0003f4e000 */
[----:B------:R-:W-:Y:S01]  /*25f0*/  @!P1 FMUL R26, R26, 0.5 ;  /* 0x3f0000001a1a9820 */ /* 0x000fe20000400000 */
[----:B------:R-:W2:Y:S01]  /*2600*/  MUFU.EX2 R67, R67 ;  /* 0x0000004300437308 */ /* 0x000ea20000000800 */
[----:B---3--:R-:W-:Y:S01]  /*2610*/  @!P6 FMUL R53, R53, R53 ;  /* 0x000000353535e220 */ /* 0x008fe20000400000 */
[----:B------:R-:W-:-:S05]  /*2620*/  FSETP.GEU.AND P6, PT, R30, -126, PT ;  /* 0xc2fc00001e00780b */ /* 0x000fca0003fce000 */
[----:B------:R-:W-:Y:S01]  /*2630*/  @!P2 FMUL R12, R12, 0.5 ;  /* 0x3f0000000c0ca820 */ /* 0x000fe20000400000 */
[----:B------:R3:W4:Y:S01]  /*2640*/  MUFU.EX2 R80, R26 ;  /* 0x0000001a00507308 */ /* 0x0007220000000800 */
[----:B-1----:R-:W-:-:S06]  /*2650*/  @!P4 FMUL R63, R63, R63 ;  /* 0x0000003f3f3fc220 */ /* 0x002fcc0000400000 */
[----:B------:R-:W-:Y:S01]  /*2660*/  @!P6 FMUL R30, R30, 0.5 ;  /* 0x3f0000001e1ee820 */ /* 0x000fe20000400000 */
[----:B------:R1:W5:Y:S01]  /*2670*/  MUFU.EX2 R66, R12 ;  /* 0x0000000c00427308 */ /* 0x0003620000000800 */
[----:B--2---:R-:W-:Y:S01]  /*2680*/  @!P5 FMUL R67, R67, R67 ;  /* 0x000000434343d220 */ /* 0x004fe20000400000 */
[----:B------:R-:W-:Y:S01]  /*2690*/  FSETP.GEU.AND P5, PT, R83, -126, PT ;  /* 0xc2fc00005300780b */ /* 0x000fe20003fae000 */
[----:B---3--:R-:W-:Y:S02]  /*26a0*/  FFMA R26, R70, UR7, -R14 ;  /* 0x00000007461a7c23 */ /* 0x008fe4000800080e */
[----:B------:R-:W-:-:S03]  /*26b0*/  FADD R50, R64, R67 ;  /* 0x0000004340327221 */ /* 0x000fc60000000000 */
[----:B------:R-:W2:Y:S01]  /*26c0*/  MUFU.EX2 R59, R59 ;  /* 0x0000003b003b7308 */ /* 0x000ea20000000800 */
[--C-:B-1----:R-:W-:Y:S01]  /*26d0*/  FFMA R12, R82, UR7, -R14.reuse ;  /* 0x00000007520c7c23 */ /* 0x102fe2000800080e */
[----:B----4-:R-:W-:Y:S01]  /*26e0*/  @!P1 FMUL R80, R80, R80 ;  /* 0x0000005050509220 */ /* 0x010fe20000400000 */
[----:B------:R-:W-:Y:S01]  /*26f0*/  FSETP.GEU.AND P1, PT, R34, -126, PT ;  /* 0xc2fc00002200780b */ /* 0x000fe20003f2e000 */
[----:B------:R-:W-:Y:S01]  /*2700*/  FFMA R14, R87, UR7, -R14 ;  /* 0x00000007570e7c23 */ /* 0x000fe2000800080e */
[----:B------:R-:W-:Y:S01]  /*2710*/  ULOP3.LUT UR7, UR21, 0x8, URZ, 0xc, !UPT ;  /* 0x0000000815077892 */ /* 0x000fe2000f8e0c3f */
[----:B------:R-:W-:Y:S01]  /*2720*/  FSETP.GEU.AND P4, PT, R12, -126, PT ;  /* 0xc2fc00000c00780b */ /* 0x000fe20003f8e000 */
[----:B------:R-:W-:Y:S01]  /*2730*/  @!P5 FMUL R83, R83, 0.5 ;  /* 0x3f0000005353d820 */ /* 0x000fe20000400000 */
[----:B------:R1:W3:Y:S01]  /*2740*/  MUFU.EX2 R70, R30 ;  /* 0x0000001e00467308 */ /* 0x0002e20000000800 */
[----:B-----5:R-:W-:Y:S01]  /*2750*/  @!P2 FMUL R66, R66, R66 ;  /* 0x000000424242a220 */ /* 0x020fe20000400000 */
[----:B------:R-:W-:-:S06]  /*2760*/  FSETP.GEU.AND P2, PT, R75, -126, PT ;  /* 0xc2fc00004b00780b */ /* 0x000fcc0003f4e000 */
[----:B------:R-:W-:Y:S01]  /*2770*/  @!P1 FMUL R34, R34, 0.5 ;  /* 0x3f00000022229820 */ /* 0x000fe20000400000 */
[----:B--2---:R-:W-:Y:S01]  /*2780*/  @!P3 FMUL R59, R59, R59 ;  /* 0x0000003b3b3bb220 */ /* 0x004fe20000400000 */
[----:B------:R-:W2:Y:S01]  /*2790*/  MUFU.EX2 R83, R83 ;  /* 0x0000005300537308 */ /* 0x000ea20000000800 */
[----:B------:R-:W-:Y:S01]  /*27a0*/  @!P4 FMUL R12, R12, 0.5 ;  /* 0x3f0000000c0cc820 */ /* 0x000fe20000400000 */
[----:B------:R-:W-:Y:S01]  /*27b0*/  FSETP.GEU.AND P3, PT, R26, -126, PT ;  /* 0xc2fc00001a00780b */ /* 0x000fe20003f6e000 */
[----:B-1----:R-:W-:Y:S01]  /*27c0*/  FADD R30, R9, R44 ;  /* 0x0000002c091e7221 */ /* 0x002fe20000000000 */
[----:B------:R-:W-:Y:S01]  /*27d0*/  F2FP.BF16.F32.PACK_AB R44, R44, R29 ;  /* 0x0000001d2c2c723e */ /* 0x000fe200000010ff */
[----:B------:R-:W-:Y:S01]  /*27e0*/  @!P2 FMUL R75, R75, 0.5 ;  /* 0x3f0000004b4ba820 */ /* 0x000fe20000400000 */
[----:B---3--:R-:W-:Y:S02]  /*27f0*/  @!P6 FMUL R70, R70, R70 ;  /* 0x000000464646e220 */ /* 0x008fe40000400000 */
[----:B------:R-:W1:Y:S01]  /*2800*/  MUFU.EX2 R82, R34 ;  /* 0x0000002200527308 */ /* 0x000e620000000800 */
[----:B------:R-:W-:Y:S01]  /*2810*/  FSETP.GEU.AND P6, PT, R71, -126, PT ;  /* 0xc2fc00004700780b */ /* 0x000fe20003fce000 */
[----:B------:R-:W-:Y:S01]  /*2820*/  FADD R69, R30, R61 ;  /* 0x0000003d1e457221 */ /* 0x000fe20000000000 */
[----:B------:R-:W-:Y:S01]  /*2830*/  FADD R30, R11, R18 ;  /* 0x000000120b1e7221 */ /* 0x000fe20000000000 */
[----:B------:R-:W-:Y:S01]  /*2840*/  FADD R61, R19, R22 ;  /* 0x00000016133d7221 */ /* 0x000fe20000000000 */
[----:B------:R-:W-:-:S02]  /*2850*/  FADD R46, R39, R70 ;  /* 0x00000046272e7221 */ /* 0x000fc40000000000 */
[----:B------:R-:W-:Y:S01]  /*2860*/  @!P3 FMUL R26, R26, 0.5 ;  /* 0x3f0000001a1ab820 */ /* 0x000fe20000400000 */
[----:B------:R3:W4:Y:S01]  /*2870*/  MUFU.EX2 R84, R12 ;  /* 0x0000000c00547308 */ /* 0x0007220000000800 */
[----:B--2---:R-:W-:Y:S01]  /*2880*/  @!P5 FMUL R83, R83, R83 ;  /* 0x000000535353d220 */ /* 0x004fe20000400000 */
[----:B------:R-:W-:Y:S01]  /*2890*/  FSETP.GEU.AND P5, PT, R14, -126, PT ;  /* 0xc2fc00000e00780b */ /* 0x000fe20003fae000 */
[----:B------:R-:W-:Y:S01]  /*28a0*/  FADD R61, R30, R61 ;  /* 0x0000003d1e3d7221 */ /* 0x000fe20000000000 */
[----:B------:R-:W-:Y:S01]  /*28b0*/  FADD R30, R56, R59 ;  /* 0x0000003b381e7221 */ /* 0x000fe20000000000 */
[----:B------:R-:W-:Y:S01]  /*28c0*/  FADD R81, R58, R83 ;  /* 0x000000533a517221 */ /* 0x000fe20000000000 */
[----:B------:R-:W-:Y:S02]  /*28d0*/  @!P6 FMUL R71, R71, 0.5 ;  /* 0x3f0000004747e820 */ /* 0x000fe40000400000 */
[----:B------:R-:W2:Y:S01]  /*28e0*/  MUFU.EX2 R75, R75 ;  /* 0x0000004b004b7308 */ /* 0x000ea20000000800 */
[----:B-1----:R-:W-:Y:S01]  /*28f0*/  @!P1 FMUL R82, R82, R82 ;  /* 0x0000005252529220 */ /* 0x002fe20000400000 */
[----:B------:R-:W-:Y:S01]  /*2900*/  FSETP.GEU.AND P1, PT, R78, -126, PT ;  /* 0xc2fc00004e00780b */ /* 0x000fe20003f2e000 */
[----:B---3--:R-:W-:Y:S01]  /*2910*/  FADD R12, R24, R21 ;  /* 0x00000015180c7221 */ /* 0x008fe20000000000 */
[----:B------:R-:W-:Y:S01]  /*2920*/  FADD R50, R50, R81 ;  /* 0x0000005132327221 */ /* 0x000fe20000000000 */
[----:B------:R-:W-:Y:S01]  /*2930*/  FADD R73, R45, R82 ;  /* 0x000000522d497221 */ /* 0x000fe20000000000 */
[C---:B------:R-:W-:Y:S01]  /*2940*/  F2FP.BF16.F32.PACK_AB R24, R5.reuse, R24 ;  /* 0x000000180518723e */ /* 0x040fe200000010ff */
[----:B------:R-:W-:Y:S01]  /*2950*/  FADD R34, R12, R51 ;  /* 0x000000330c227221 */ /* 0x000fe20000000000 */
[----:B------:R1:W3:Y:S01]  /*2960*/  MUFU.EX2 R74, R26 ;  /* 0x0000001a004a7308 */ /* 0x0002e20000000800 */
[----:B----4-:R-:W-:Y:S01]  /*2970*/  @!P4 FMUL R84, R84, R84 ;  /* 0x000000545454c220 */ /* 0x010fe20000400000 */
[----:B------:R-:W-:Y:S01]  /*2980*/  FSETP.GEU.AND P4, PT, R86, -126, PT ;  /* 0xc2fc00005600780b */ /* 0x000fe20003f8e000 */
[----:B------:R-:W-:Y:S01]  /*2990*/  FADD R12, R5, R40 ;  /* 0x00000028050c7221 */ /* 0x000fe20000000000 */
[----:B------:R-:W-:Y:S01]  /*29a0*/  @!P5 FMUL R14, R14, 0.5 ;  /* 0x3f0000000e0ed820 */ /* 0x000fe20000400000 */
[----:B------:R-:W-:-:S02]  /*29b0*/  F2FP.BF16.F32.PACK_AB R40, R40, R21 ;  /* 0x000000152828723e */ /* 0x000fc400000010ff */
[----:B------:R-:W-:Y:S01]  /*29c0*/  @!P1 FMUL R78, R78, 0.5 ;  /* 0x3f0000004e4e9820 */ /* 0x000fe20000400000 */
[----:B------:R-:W4:Y:S01]  /*29d0*/  MUFU.EX2 R71, R71 ;  /* 0x0000004700477308 */ /* 0x000f220000000800 */
[----:B--2---:R-:W-:Y:S01]  /*29e0*/  @!P2 FMUL R75, R75, R75 ;  /* 0x0000004b4b4ba220 */ /* 0x004fe20000400000 */
[----:B------:R-:W-:Y:S01]  /*29f0*/  FSETP.GEU.AND P2, PT, R79, -126, PT ;  /* 0xc2fc00004f00780b */ /* 0x000fe20003f4e000 */
[----:B-1----:R-:W-:Y:S01]  /*2a00*/  FADD R26, R28, R29 ;  /* 0x0000001d1c1a7221 */ /* 0x002fe20000000000 */
[----:B------:R-:W-:Y:S01]  /*2a10*/  F2FP.BF16.F32.PACK_AB R29, R64, R39 ;  /* 0x00000027401d723e */ /* 0x000fe200000010ff */
[----:B------:R-:W-:Y:S01]  /*2a20*/  FADD R77, R72, R75 ;  /* 0x0000004b484d7221 */ /* 0x000fe20000000000 */
[----:B------:R-:W-:Y:S01]  /*2a30*/  F2FP.BF16.F32.PACK_AB R39, R62, R53 ;  /* 0x000000353e27723e */ /* 0x000fe200000010ff */
[----:B------:R-:W-:Y:S01]  /*2a40*/  FADD R65, R26, R55 ;  /* 0x000000371a417221 */ /* 0x000fe20000000000 */
[----:B------:R-:W-:Y:S01]  /*2a50*/  FADD R55, R13, R48 ;  /* 0x000000300d377221 */ /* 0x000fe20000000000 */
[----:B------:R-:W-:Y:S01]  /*2a60*/  @!P4 FMUL R86, R86, 0.5 ;  /* 0x3f0000005656c820 */ /* 0x000fe20000400000 */
[----:B------:R-:W1:Y:S01]  /*2a70*/  MUFU.EX2 R78, R78 ;  /* 0x0000004e004e7308 */ /* 0x000e620000000800 */
[----:B------:R-:W-:Y:S01]  /*2a80*/  FADD R26, R2, R25 ;  /* 0x00000019021a7221 */ /* 0x000fe20000000000 */
[----:B------:R-:W-:Y:S01]  /*2a90*/  FADD R38, R12, R55 ;  /* 0x000000370c267221 */ /* 0x000fe20000000000 */
[----:B------:R-:W-:Y:S01]  /*2aa0*/  FADD R55, R15, R20 ;  /* 0x000000140f377221 */ /* 0x000fe20000000000 */
[----:B------:R-:W-:Y:S01]  /*2ab0*/  FADD R12, R7, R16 ;  /* 0x00000010070c7221 */ /* 0x000fe20000000000 */
[----:B------:R-:W-:Y:S01]  /*2ac0*/  @!P2 FMUL R79, R79, 0.5 ;  /* 0x3f0000004f4fa820 */ /* 0x000fe20000400000 */
[----:B------:R-:W-:Y:S01]  /*2ad0*/  FADD R42, R26, R57 ;  /* 0x000000391a2a7221 */ /* 0x000fe20000000000 */
[----:B------:R-:W-:Y:S01]  /*2ae0*/  FADD R26, R6, R33 ;  /* 0x00000021061a7221 */ /* 0x000fe20000000000 */
[----:B------:R-:W-:Y:S01]  /*2af0*/  FADD R12, R12, R55 ;  /* 0x000000370c0c7221 */ /* 0x000fe20000000000 */
[----:B------:R2:W5:Y:S01]  /*2b00*/  MUFU.EX2 R51, R79 ;  /* 0x0000004f00337308 */ /* 0x0005620000000800 */
[----:B------:R-:W-:Y:S01]  /*2b10*/  FADD R57, R10, R27 ;  /* 0x0000001b0a397221 */ /* 0x000fe20000000000 */
[----:B---3--:R-:W-:Y:S01]  /*2b20*/  @!P3 FMUL R74, R74, R74 ;  /* 0x0000004a4a4ab220 */ /* 0x008fe20000400000 */
[----:B----4-:R-:W-:Y:S01]  /*2b30*/  @!P6 FMUL R71, R71, R71 ;  /* 0x000000474747e220 */ /* 0x010fe20000400000 */
[----:B------:R-:W-:Y:S01]  /*2b40*/  FADD R85, R30, R77 ;  /* 0x0000004d1e557221 */ /* 0x000fe20000000000 */
[----:B------:R-:W-:Y:S01]  /*2b50*/  FADD R57, R26, R57 ;  /* 0x000000391a397221 */ /* 0x000fe20000000000 */
[----:B------:R-:W-:Y:S01]  /*2b60*/  FADD R26, R31, R80 ;  /* 0x000000501f1a7221 */ /* 0x000fe20000000000 */
[----:B------:R-:W-:Y:S01]  /*2b70*/  FADD R30, R43, R74 ;  /* 0x0000004a2b1e7221 */ /* 0x000fe20000000000 */
[----:B------:R-:W3:Y:S01]  /*2b80*/  MUFU.EX2 R86, R86 ;  /* 0x0000005600567308 */ /* 0x000ee20000000800 */
[----:B--2---:R-:W-:Y:S01]  /*2b90*/  FADD R79, R49, R84 ;  /* 0x00000054314f7221 */ /* 0x004fe20000000000 */
[----:B-1----:R-:W-:Y:S01]  /*2ba0*/  @!P1 FMUL R78, R78, R78 ;  /* 0x0000004e4e4e9220 */ /* 0x002fe20000400000 */
[----:B------:R-:W-:Y:S01]  /*2bb0*/  FADD R54, R26, R73 ;  /* 0x000000491a367221 */ /* 0x000fe20000000000 */
[----:B------:R-:W-:Y:S01]  /*2bc0*/  FADD R26, R60, R63 ;  /* 0x0000003f3c1a7221 */ /* 0x000fe20000000000 */
[----:B------:R-:W-:Y:S01]  /*2bd0*/  FADD R87, R46, R79 ;  /* 0x0000004f2e577221 */ /* 0x000fe20000000000 */
[----:B------:R-:W-:Y:S01]  /*2be0*/  FADD R73, R47, R78 ;  /* 0x0000004e2f497221 */ /* 0x000fe20000000000 */
[----:B------:R-:W-:Y:S01]  /*2bf0*/  FADD R46, R68, R71 ;  /* 0x00000047442e7221 */ /* 0x000fe20000000000 */
[----:B------:R1:W2:Y:S01]  /*2c00*/  MUFU.EX2 R55, R14 ;  /* 0x0000000e00377308 */ /* 0x0002a20000000800 */
[----:B-----5:R-:W-:Y:S01]  /*2c10*/  @!P2 FMUL R51, R51, R51 ;  /* 0x000000333333a220 */ /* 0x020fe20000400000 */
[----:B------:R-:W-:Y:S01]  /*2c20*/  FADD R54, R54, R87 ;  /* 0x0000005736367221 */ /* 0x000fe20000000000 */
[----:B------:R-:W-:Y:S01]  /*2c30*/  FADD R50, R85, R50 ;  /* 0x0000003255327221 */ /* 0x000fe20000000000 */
[----:B------:R-:W-:Y:S01]  /*2c40*/  FADD R34, R34, R65 ;  /* 0x0000004122227221 */ /* 0x000fe20000000000 */
[----:B------:R-:W-:Y:S01]  /*2c50*/  FADD R77, R76, R51 ;  /* 0x000000334c4d7221 */ /* 0x000fe20000000000 */
[----:B------:R-:W-:Y:S01]  /*2c60*/  FADD R38, R38, R69 ;  /* 0x0000004526267221 */ /* 0x000fe20000000000 */
[----:B------:R-:W-:Y:S01]  /*2c70*/  FADD R57, R42, R57 ;  /* 0x000000392a397221 */ /* 0x000fe20000000000 */
[----:B------:R-:W-:Y:S01]  /*2c80*/  FADD R61, R12, R61 ;  /* 0x0000003d0c3d7221 */ /* 0x000fe20000000000 */
[----:B---3--:R-:W-:Y:S01]  /*2c90*/  @!P4 FMUL R86, R86, R86 ;  /* 0x000000565656c220 */ /* 0x008fe20000400000 */
[----:B-1----:R-:W-:Y:S01]  /*2ca0*/  FADD R14, R35, R66 ;  /* 0x00000042230e7221 */ /* 0x002fe20000000000 */
[----:B------:R-:W-:Y:S01]  /*2cb0*/  FADD R26, R26, R77 ;  /* 0x0000004d1a1a7221 */ /* 0x000fe20000000000 */
[----:B------:R-:W-:Y:S01]  /*2cc0*/  MOV R12, UR7 ;  /* 0x00000007000c7c02 */ /* 0x000fe20008000f00 */
[----:B------:R-:W-:Y:S01]  /*2cd0*/  FADD R79, R53, R86 ;  /* 0x00000056354f7221 */ /* 0x000fe20000000000 */
[----:B------:R-:W-:Y:S01]  /*2ce0*/  FADD R14, R14, R73 ;  /* 0x000000490e0e7221 */ /* 0x000fe20000000000 */
[----:B------:R-:W-:Y:S01]  /*2cf0*/  FADD R34, R34, R57 ;  /* 0x0000003922227221 */ /* 0x000fe20000000000 */
[----:B------:R-:W-:Y:S01]  /*2d00*/  FADD R61, R38, R61 ;  /* 0x0000003d263d7221 */ /* 0x000fe20000000000 */
[----:B--2---:R-:W-:Y:S01]  /*2d10*/  @!P5 FMUL R55, R55, R55 ;  /* 0x000000373737d220 */ /* 0x004fe20000400000 */
[----:B------:R-:W-:Y:S01]  /*2d20*/  FADD R79, R30, R79 ;  /* 0x0000004f1e4f7221 */ /* 0x000fe20000000000 */
[----:B------:R1:W-:Y:S01]  /*2d30*/  SYNCS.ARRIVE.TRANS64.A1T0 RZ, [R12+UR23], RZ ;  /* 0x000000ff0cff79a7 */ /* 0x0003e20008100017 */
[----:B------:R-:W-:Y:S01]  /*2d40*/  F2FP.BF16.F32.PACK_AB R42, R16, R25 ;  /* 0x00000019102a723e */ /* 0x000fe200000010ff */
[----:B------:R-:W-:Y:S01]  /*2d50*/  FADD R81, R62, R55 ;  /* 0x000000373e517221 */ /* 0x000fe20000000000 */
[----:B------:R-:W-:Y:S01]  /*2d60*/  FADD R79, R14, R79 ;  /* 0x0000004f0e4f7221 */ /* 0x000fe20000000000 */
[----:B------:R-:W-:-:S02]  /*2d70*/  F2FP.BF16.F32.PACK_AB R48, R48, R37 ;  /* 0x000000253030723e */ /* 0x000fc400000010ff */
[----:B------:R-:W-:Y:S01]  /*2d80*/  FADD R81, R46, R81 ;  /* 0x000000512e517221 */ /* 0x000fe20000000000 */
[----:B------:R-:W-:Y:S01]  /*2d90*/  FADD R54, R54, R79 ;  /* 0x0000004f36367221 */ /* 0x000fe20000000000 */
[----:B------:R-:W-:Y:S01]  /*2da0*/  F2FP.BF16.F32.PACK_AB R46, R18, R33 ;  /* 0x00000021122e723e */ /* 0x000fe200000010ff */
[----:B-1----:R-:W-:Y:S01]  /*2db0*/  FADD R12, R34, R61 ;  /* 0x0000003d220c7221 */ /* 0x002fe20000000000 */
[----:B------:R-:W-:Y:S01]  /*2dc0*/  FADD R81, R26, R81 ;  /* 0x000000511a517221 */ /* 0x000fe20000000000 */
[----:B------:R-:W-:Y:S02]  /*2dd0*/  F2FP.BF16.F32.PACK_AB R25, R56, R31 ;  /* 0x0000001f3819723e */ /* 0x000fe400000010ff */
[----:B------:R-:W-:Y:S01]  /*2de0*/  F2FP.BF16.F32.PACK_AB R31, R68, R43 ;  /* 0x0000002b441f723e */ /* 0x000fe200000010ff */
[----:B------:R-:W-:Y:S01]  /*2df0*/  FADD R81, R50, R81 ;  /* 0x0000005132517221 */ /* 0x000fe20000000000 */
[----:B------:R-:W-:Y:S02]  /*2e00*/  F2FP.BF16.F32.PACK_AB R50, R20, R41 ;  /* 0x000000291432723e */ /* 0x000fe400000010ff */
[----:B------:R-:W-:Y:S01]  /*2e10*/  F2FP.BF16.F32.PACK_AB R33, R72, R45 ;  /* 0x0000002d4821723e */ /* 0x000fe200000010ff */
[----:B------:R-:W-:Y:S01]  /*2e20*/  FADD R14, R54, R81 ;  /* 0x00000051360e7221 */ /* 0x000fe20000000000 */
[----:B------:R-:W-:-:S02]  /*2e30*/  F2FP.BF16.F32.PACK_AB R54, R22, R27 ;  /* 0x0000001b1636723e */ /* 0x000fc400000010ff */
[----:B------:R-:W-:Y:S02]  /*2e40*/  F2FP.BF16.F32.PACK_AB R27, R60, R35 ;  /* 0x000000233c1b723e */ /* 0x000fe400000010ff */
[----:B------:R-:W-:Y:S02]  /*2e50*/  F2FP.BF16.F32.PACK_AB R35, R76, R47 ;  /* 0x0000002f4c23723e */ /* 0x000fe400000010ff */
[----:B------:R-:W-:Y:S02]  /*2e60*/  F2FP.BF16.F32.PACK_AB R37, R58, R49 ;  /* 0x000000313a25723e */ /* 0x000fe400000010ff */
[----:B------:R-:W-:Y:S02]  /*2e70*/  F2FP.BF16.F32.PACK_AB R26, R7, R2 ;  /* 0x00000002071a723e */ /* 0x000fe400000010ff */
[----:B------:R-:W-:Y:S02]  /*2e80*/  F2FP.BF16.F32.PACK_AB R28, R9, R28 ;  /* 0x0000001c091c723e */ /* 0x000fe400000010ff */
        /* <DEDUP_REMOVED lines=9> */
[----:B------:R-:W-:Y:S01]  /*2f20*/  F2FP.BF16.F32.PACK_AB R53, R83, R84 ;  /* 0x000000545335723e */ /* 0x000fe200000010ff */
[----:B------:R-:W-:Y:S06]  /*2f30*/  @!P0 BRA `(.L_x_19) ;  /* 0x0000000000048947 */ /* 0x000fec0003800000 */
[----:B------:R-:W-:Y:S01]  /*2f40*/  BPT.TRAP 0x1 ;  /* 0x000000040000795c */ /* 0x000fe20000300000 */
.L_x_19:
[----:B------:R-:W1:Y:S02]  /*2f50*/  SYNCS.PHASECHK.TRANS64.TRYWAIT P1, [UR36+0x18008], R0 ;  /* 0x01800800ff0075a7 */ /* 0x000e640008020164 */
[----:B-1----:R-:W-:Y:S05]  /*2f60*/  @!P1 BRA `(.L_x_20) ;  /* 0x0000005000709947 */ /* 0x002fea0003800000 */
.L_x_92:
[----:B------:R-:W-:Y:S01]  /*2f70*/  UIADD3 UR10, UR20, 0x400, URZ ;  /* 0x00000400140a7890 */ /* 0x000fe2000fffe03f */
[----:B------:R-:W-:Y:S01]  /*2f80*/  WARPGROUP.ARRIVE ;  /* 0x00000000000079c5 */ /* 0x000fe20000000000 */
[----:B------:R-:W-:Y:S01]  /*2f90*/  UMOV UR11, 0x40000040 ;  /* 0x40000040000b7882 */ /* 0x000fe20000000000 */
[----:B------:R-:W-:-:S06]  /*2fa0*/  F2FP.BF16.F32.PACK_AB R55, R55, R86 ;  /* 0x000000563737723e */ /* 0x000fcc00000010ff */
[----:B------:R-:W-:Y:S01]  /*2fb0*/  HGMMA.64x64x16.F32.BF16 R88, R24, gdesc[UR8].tnspB, RZ, !UPT, gsb0 ;  /* 0x40e0000818587df0 */ /* 0x000fe2000c0018ff */
[----:B------:R-:W-:Y:S01]  /*2fc0*/  UIADD3 UR10, UR20, 0x480, URZ ;  /* 0x00000480140a7890 */ /* 0x000fe2000fffe03f */
[----:B------:R-:W-:Y:S01]  /*2fd0*/  UMOV UR11, 0x40000040 ;  /* 0x40000040000b7882 */ /* 0x000fe20000000000 */
[----:B------:R-:W-:Y:S02]  /*2fe0*/  WARPGROUP.DEPBAR.LE gsb0, 0x0 ;  /* 0x00008000000079c5 */ /* 0x000fe40000010000 */
[----:B------:R-:W-:-:S06]  /*2ff0*/  WARPGROUP.ARRIVE ;  /* 0x00000000000079c5 */ /* 0x000fcc0000000000 */
[----:B------:R-:W-:Y:S01]  /*3000*/  HGMMA.64x64x16.F32.BF16 R88, R28, gdesc[UR8].tnspB, R88, gsb0 ;  /* 0x40e000081c587df0 */ /* 0x000fe20008001858 */
        /* <DEDUP_REMOVED lines=29> */
[----:B------:R-:W-:Y:S03]  /*31e0*/  HGMMA.64x64x16.F32.BF16 R88, R52, gdesc[UR8].tnspB, R88, gsb0 ;  /* 0x40e0000834587df0 */ /* 0x000fe60008001858 */
[----:B------:R-:W-:Y:S02]  /*31f0*/  WARPGROUP.DEPBAR.LE gsb0, 0x0 ;  /* 0x00008000000079c5 */ /* 0x000fe40000010000 */
[----:B------:R-:W-:Y:S05]  /*3200*/  @!P0 BRA `(.L_x_21) ;  /* 0x0000000000048947 */ /* 0x000fea0003800000 */
[----:B------:R-:W-:Y:S01]  /*3210*/  BPT.TRAP 0x1 ;  /* 0x000000040000795c */ /* 0x000fe20000300000 */
.L_x_21:
[----:B------:R-:W-:Y:S02]  /*3220*/  UISETP.GT.U32.AND UP0, UPT, UR6, 0x1, UPT ;  /* 0x000000010600788c */ /* 0x000fe4000bf04070 */
[----:B------:R-:W-:-:S04]  /*3230*/  UIADD3 UR7, UR36, 0x18028, URZ ;  /* 0x0001802824077890 */ /* 0x000fc8000fffe03f */
[----:B------:R-:W-:Y:S01]  /*3240*/  PLOP3.LUT P1, PT, PT, PT, UP0, 0x80, 0x0 ;  /* 0x000000000000781c */ /* 0x000fe20003f2f008 */
[----:B------:R-:W-:-:S09]  /*3250*/  UPRMT UR7, URZ, 0x654, UR7 ;  /* 0x000006543f077896 */ /* 0x000fd20008000007 */
[----:B------:R-:W-:Y:S03]  /*3260*/  SYNCS.ARRIVE.TRANS64.RED.A1T0 RZ, [UR7], RZ ;  /* 0x000000ffffff79a7 */ /* 0x000fe60008100407 */
[----:B------:R-:W-:Y:S05]  /*3270*/  @P1 BRA `(.L_x_22) ;  /* 0x0000000000041947 */ /* 0x000fea0003800000 */
[----:B------:R-:W-:Y:S01]  /*3280*/  BPT.TRAP 0x1 ;  /* 0x000000040000795c */ /* 0x000fe20000300000 */
.L_x_22:
[----:B-1----:R-:W1:Y:S02]  /*3290*/  LDC R0, c[0x0][0x28c] ;  /* 0x0000a300ff007b82 */ /* 0x002e640000000800 */
[----:B-1----:R-:W-:-:S13]  /*32a0*/  ISETP.GE.AND P2, PT, R0, 0x81, PT ;  /* 0x000000810000780c */ /* 0x002fda0003f46270 */
[----:B------:R-:W-:Y:S05]  /*32b0*/  @!P2 BRA `(.L_x_23) ;  /* 0x000000280054a947 */ /* 0x000fea0003800000 */
[----:B------:R-:W-:Y:S01]  /*32c0*/  IADD3 R0, R0, 0x7f, RZ ;  /* 0x0000007f00007810 */ /* 0x000fe20007ffe0ff */
[----:B------:R-:W-:Y:S01]  /*32d0*/  UMOV UR23, 0x2 ;  /* 0x0000000200177882 */ /* 0x000fe20000000000 */
[----:B------:R-:W-:Y:S01]  /*32e0*/  MOV R7, R3 ;  /* 0x0000000300077202 */ /* 0x000fe20000000f00 */
[----:B------:R-:W-:Y:S01]  /*32f0*/  UMOV UR21, 0x1 ;  /* 0x0000000100157882 */ /* 0x000fe20000000000 */
[----:B------:R-:W-:Y:S01]  /*3300*/  SHF.R.S32.HI R5, RZ, 0x1f, R0 ;  /* 0x0000001fff057819 */ /* 0x000fe20000011400 */
[----:B------:R-:W-:Y:S01]  /*3310*/  ULDC UR24, c[0x0][0x604] ;  /* 0x0001810000187ab9 */ /* 0x000fe20000000800 */
[----:B------:R-:W-:Y:S02]  /*3320*/  MOV R2, RZ ;  /* 0x000000ff00027202 */ /* 0x000fe40000000f00 */
[----:B------:R-:W-:Y:S02]  /*3330*/  LEA.HI R0, R5, R0, RZ, 0x7 ;  /* 0x0000000005007211 */ /* 0x000fe400078f38ff */
[----:B------:R-:W-:-:S02]  /*3340*/  MOV R5, R4 ;  /* 0x0000000400057202 */ /* 0x000fc40000000f00 */
[----:B------:R-:W-:-:S07]  /*3350*/  SHF.R.S32.HI R0, RZ, 0x7, R0 ;  /* 0x00000007ff007819 */ /* 0x000fce0000011400 */
.L_x_34:
[----:B------:R-:W-:Y:S05]  /*3360*/  @!P0 BRA `(.L_x_24) ;  /* 0x0000000000048947 */ /* 0x000fea0003800000 */
[----:B------:R-:W-:Y:S01]  /*3370*/  BPT.TRAP 0x1 ;  /* 0x000000040000795c */ /* 0x000fe20000300000 */
.L_x_24:
[----:B------:R-:W-:Y:S01]  /*3380*/  ULEA UR6, UR23, UR36, 0x3 ;  /* 0x0000002417067291 */ /* 0x000fe2000f8e183f */
[----:B------:R-:W-:-:S08]  /*3390*/  SHF.L.U32 R3, R2, 0x1f, RZ ;  /* 0x0000001f02037819 */ /* 0x000fd000000006ff */
[----:B------:R-:W1:Y:S02]  /*33a0*/  SYNCS.PHASECHK.TRANS64.TRYWAIT P2, [UR6+0x18000], R3 ;  /* 0x01800003ff0075a7 */ /* 0x000e640008040146 */
[----:B-1----:R-:W-:Y:S05]  /*33b0*/  @!P2 BRA `(.L_x_25) ;  /* 0x0000004c0074a947 */ /* 0x002fea0003800000 */
.L_x_93:
[----:B------:R-:W-:Y:S01]  /*33c0*/  ULEA UR6, UR23, UR22, 0xa ;  /* 0x0000001617067291 */ /* 0x000fe2000f8e503f */
[----:B------:R-:W-:Y:S01]  /*33d0*/  WARPGROUP.ARRIVE ;  /* 0x00000000000079c5 */ /* 0x000fe20000000000 */
[----:B------:R-:W-:Y:S01]  /*33e0*/  UMOV UR7, 0x40000040 ;  /* 0x4000004000077882 */ /* 0x000fe20000000000 */
[----:B------:R-:W-:Y:S01]  /*33f0*/  UMOV UR11, 0x40000040 ;  /* 0x40000040000b7882 */ /* 0x000fe20000000000 */
[----:B------:R-:W-:Y:S02]  /*3400*/  UIADD3 UR10, UR6, 0x2, URZ ;  /* 0x00000002060a7890 */ /* 0x000fe4000fffe03f */
[----:B------:R-:W-:Y:S01]  /*3410*/  UIADD3 UR14, UR6, 0x4, URZ ;  /* 0x00000004060e7890 */ /* 0x000fe2000fffe03f */
[----:B------:R-:W-:Y:S02]  /*3420*/  UMOV UR15, 0x40000040 ;  /* 0x40000040000f7882 */ /* 0x000fe40000000000 */
[----:B------:R-:W-:Y:S01]  /*3430*/  HGMMA.64x128x16.F32.BF16 R24, gdesc[UR4], RZ, !UPT, gsb0 ;  /* 0x01e00000041879f0 */ /* 0x000fe2000c0018ff */
[----:B------:R-:W-:Y:S01]  /*3440*/  UIADD3 UR18, UR6, 0x6, URZ ;  /* 0x0000000606127890 */ /* 0x000fe2000fffe03f */
[----:B------:R-:W-:Y:S01]  /*3450*/  UMOV UR19, 0x40000040 ;  /* 0x4000004000137882 */ /* 0x000fe20000000000 */
[----:B------:R-:W-:-:S04]  /*3460*/  UIADD3 UR23, UR23, 0x1, URZ ;  /* 0x0000000117177890 */ /* 0x000fc8000fffe03f */
[----:B------:R-:W-:-:S04]  /*3470*/  UISETP.NE.AND UP0, UPT, UR23, 0x5, UPT ;  /* 0x000000051700788c */ /* 0x000fc8000bf05270 */
[----:B------:R-:W-:Y:S02]  /*3480*/  USEL UR6, URZ, 0x1, UP0 ;  /* 0x000000013f067887 */ /* 0x000fe40008000000 */
[----:B------:R-:W-:-:S04]  /*3490*/  USEL UR23, UR23, URZ, UP0 ;  /* 0x0000003f17177287 */ /* 0x000fc80008000000 */
[----:B------:R-:W-:Y:S01]  /*34a0*/  LOP3.LUT R2, R2, UR6, RZ, 0x3c, !PT ;  /* 0x0000000602027c12 */ /* 0x000fe2000f8e3cff */
[----:B------:R-:W-:Y:S02]  /*34b0*/  WARPGROUP.DEPBAR.LE gsb0, 0x0 ;  /* 0x00008000000079c5 */ /* 0x000fe40000010000 */
        /* <DEDUP_REMOVED lines=9> */
[----:B------:R-:W-:Y:S05]  /*3550*/  @!P0 BRA `(.L_x_26) ;  /* 0x0000000000048947 */ /* 0x000fea0003800000 */
[----:B------:R-:W-:Y:S01]  /*3560*/  BPT.TRAP 0x1 ;  /* 0x000000040000795c */ /* 0x000fe20000300000 */
.L_x_26:
[----:B-1----:R-:W-:Y:S01]  /*3570*/  FMNMX R4, R24, R7, !PT ;  /* 0x0000000718047209 */ /* 0x002fe20007800000 */
[----:B------:R-:W-:Y:S01]  /*3580*/  ULEA UR6, UR23, UR36, 0x3 ;  /* 0x0000002417067291 */ /* 0x000fe2000f8e183f */
[----:B------:R-:W-:Y:S02]  /*3590*/  FMNMX R8, R26, R5, !PT ;  /* 0x000000051a087209 */ /* 0x000fe40007800000 */
[----:B------:R-:W-:Y:S02]  /*35a0*/  FMNMX R3, R25, R4, !PT ;  /* 0x0000000419037209 */ /* 0x000fe40007800000 */
[----:B------:R-:W-:Y:S02]  /*35b0*/  FMNMX R9, R27, R8, !PT ;  /* 0x000000081b097209 */ /* 0x000fe40007800000 */
[----:B------:R-:W-:Y:S02]  /*35c0*/  FMNMX R4, R28, R3, !PT ;  /* 0x000000031c047209 */ /* 0x000fe40007800000 */
[----:B------:R-:W-:-:S02]  /*35d0*/  FMNMX R8, R30, R9, !PT ;  /* 0x000000091e087209 */ /* 0x000fc40007800000 */
[----:B------:R-:W-:Y:S02]  /*35e0*/  FMNMX R3, R29, R4, !PT ;  /* 0x000000041d037209 */ /* 0x000fe40007800000 */
        /* <DEDUP_REMOVED lines=29> */
[----:B------:R-:W1:Y:S02]  /*37c0*/  SHFL.BFLY PT, R3, R4, 0x1, 0x1f ;  /* 0x0c201f0004037f89 */ /* 0x000e6400000e0000 */
[----:B-1----:R-:W-:Y:S02]  /*37d0*/  FMNMX R6, R4, R3, !PT ;  /* 0x0000000304067209 */ /* 0x002fe40007800000 */
[----:B------:R-:W-:-:S03]  /*37e0*/  FMNMX R4, R34, R11, !PT ;  /* 0x0000000b22047209 */ /* 0x000fc60007800000 */
[----:B------:R-:W1:Y:S01]  /*37f0*/  SHFL.BFLY PT, R3, R6, 0x2, 0x1f ;  /* 0x0c401f0006037f89 */ /* 0x000e6200000e0000 */
[----:B------:R-:W-:-:S04]  /*3800*/  FMNMX R13, R35, R4, !PT ;  /* 0x00000004230d7209 */ /* 0x000fc80007800000 */
[----:B------:R-:W-:-:S04]  /*3810*/  FMNMX R4, R38, R13, !PT ;  /* 0x0000000d26047209 */ /* 0x000fc80007800000 */
[----:B------:R-:W-:-:S04]  /*3820*/  FMNMX R13, R39, R4, !PT ;  /* 0x00000004270d7209 */ /* 0x000fc80007800000 */
[----:B------:R-:W-:-:S04]  /*3830*/  FMNMX R4, R42, R13, !PT ;  /* 0x0000000d2a047209 */ /* 0x000fc80007800000 */
[----:B------:R-:W-:-:S04]  /*3840*/  FMNMX R15, R43, R4, !PT ;  /* 0x000000042b0f7209 */ /* 0x000fc80007800000 */
[----:B------:R-:W-:Y:S02]  /*3850*/  FMNMX R4, R46, R15, !PT ;  /* 0x0000000f2e047209 */ /* 0x000fe40007800000 */
[----:B-1----:R-:W-:Y:S02]  /*3860*/  FMNMX R3, R6, R3, !PT ;  /* 0x0000000306037209 */ /* 0x002fe40007800000 */
[----:B------:R-:W-:Y:S02]  /*3870*/  FMNMX R17, R47, R4, !PT ;  /* 0x000000042f117209 */ /* 0x000fe40007800000 */
[C---:B------:R-:W-:Y:S02]  /*3880*/  FSETP.NEU.AND P2, PT, R3.reuse, -INF , PT ;  /* 0xff8000000300780b */ /* 0x040fe40003f4d000 */
[----:B------:R-:W-:Y:S02]  /*3890*/  FMNMX R4, R50, R17, !PT ;  /* 0x0000001132047209 */ /* 0x000fe40007800000 */
[----:B------:R-:W-:-:S02]  /*38a0*/  FSEL R10, R3, RZ, P2 ;  /* 0x000000ff030a7208 */ /* 0x000fc40001000000 */
[----:B------:R-:W-:-:S03]  /*38b0*/  FMNMX R17, R51, R4, !PT ;  /* 0x0000000433117209 */ /* 0x000fc60007800000 */
[----:B------:R-:W-:Y:S01]  /*38c0*/  FMUL R120, R10, UR24 ;  /* 0x000000180a787c20 */ /* 0x000fe20008400000 */
[----:B------:R-:W-:Y:S01]  /*38d0*/  FMNMX R4, R54, R17, !PT ;  /* 0x0000001136047209 */ /* 0x000fe20007800000 */
[----:B------:R-:W-:Y:S02]  /*38e0*/  FADD R10, -R10, R7 ;  /* 0x000000070a0a7221 */ /* 0x000fe40000000100 */
[--C-:B------:R-:W-:Y:S01]  /*38f0*/  FFMA R24, R24, UR24, -R120.reuse ;  /* 0x0000001818187c23 */ /* 0x100fe20008000878 */
[--C-:B------:R-:W-:Y:S01]  /*3900*/  FFMA R9, R25, UR24, -R120.reuse ;  /* 0x0000001819097c23 */ /* 0x100fe20008000878 */
[--C-:B------:R-:W-:Y:S01]  /*3910*/  FFMA R6, R28, UR24, -R120.reuse ;  /* 0x000000181c067c23 */ /* 0x100fe20008000878 */
[--C-:B------:R-:W-:Y:S01]  /*3920*/  FFMA R11, R29, UR24, -R120.reuse ;  /* 0x000000181d0b7c23 */ /* 0x100fe20008000878 */
[--C-:B------:R-:W-:Y:S01]  /*3930*/  FFMA R13, R33, UR24, -R120.reuse ;  /* 0x00000018210d7c23 */ /* 0x100fe20008000878 */
[----:B------:R-:W-:Y:S01]  /*3940*/  FSETP.GEU.AND P6, PT, R24, -126, PT ;  /* 0xc2fc00001800780b */ /* 0x000fe20003fce000 */
        /* <DEDUP_REMOVED lines=9> */
[----:B------:R-:W-:Y:S01]  /*39e0*/  FMNMX R19, R55, R4, !PT ;  /* 0x0000000437137209 */ /* 0x000fe20007800000 */
[--C-:B------:R-:W-:Y:S01]  /*39f0*/  FFMA R17, R41, UR24, -R120.reuse ;  /* 0x0000001829117c23 */ /* 0x100fe20008000878 */
[--C-:B------:R-:W-:Y:S01]  /*3a00*/  FFMA R36, R48, UR24, -R120.reuse ;  /* 0x0000001830247c23 */ /* 0x100fe20008000878 */
[----:B------:R-:W-:Y:S01]  /*3a10*/  @!P6 FMUL R24, R24, 0.5 ;  /* 0x3f0000001818e820 */ /* 0x000fe20000400000 */
[----:B------:R-:W-:Y:S01]  /*3a20*/  FMNMX R4, R58, R19, !PT ;  /* 0x000000133a047209 */ /* 0x000fe20007800000 */
[----:B------:R-:W-:Y:S01]  /*3a30*/  @!P3 FMUL R9, R9, 0.5 ;  /* 0x3f0000000909b820 */ /* 0x000fe20000400000 */
[--C-:B------:R-:W-:Y:S01]  /*3a40*/  FFMA R19, R45, UR24, -R120.reuse ;  /* 0x000000182d137c23 */ /* 0x100fe20008000878 */
[----:B------:R-:W-:Y:S01]  /*3a50*/  @!P4 FMUL R6, R6, 0.5 ;  /* 0x3f0000000606c820 */ /* 0x000fe20000400000 */
[----:B------:R-:W-:Y:S01]  /*3a60*/  FMNMX R21, R59, R4, !PT ;  /* 0x000000043b157209 */ /* 0x000fe20007800000 */
[----:B------:R-:W1:Y:S01]  /*3a70*/  MUFU.EX2 R24, R24 ;  /* 0x0000001800187308 */ /* 0x000e620000000800 */
[----:B------:R-:W-:Y:S01]  /*3a80*/  @!P5 FMUL R11, R11, 0.5 ;  /* 0x3f0000000b0bd820 */ /* 0x000fe20000400000 */
[----:B------:R-:W-:Y:S01]  /*3a90*/  @!P2 FMUL R28, R28, 0.5 ;  /* 0x3f0000001c1ca820 */ /* 0x000fe20000400000 */
[----:B------:R-:W-:Y:S01]  /*3aa0*/  FMNMX R4, R62, R21, !PT ;  /* 0x000000153e047209 */ /* 0x000fe20007800000 */
[--C-:B------:R-:W-:Y:S01]  /*3ab0*/  FFMA R18, R52, UR24, -R120.reuse ;  /* 0x0000001834127c23 */ /* 0x100fe20008000878 */
[--C-:B------:R-:W-:Y:S01]  /*3ac0*/  FFMA R41, R56, UR24, -R120.reuse ;  /* 0x0000001838297c23 */ /* 0x100fe20008000878 */
[--C-:B------:R-:W-:Y:S01]  /*3ad0*/  FFMA R40, R57, UR24, -R120.reuse ;  /* 0x0000001839287c23 */ /* 0x100fe20008000878 */
[----:B------:R-:W-:Y:S01]  /*3ae0*/  FMNMX R21, R63, R4, !PT ;  /* 0x000000043f157209 */ /* 0x000fe20007800000 */
[----:B------:R-:W2:Y:S01]  /*3af0*/  MUFU.EX2 R9, R9 ;  /* 0x0000000900097308 */ /* 0x000ea20000000800 */
[--C-:B------:R-:W-:Y:S01]  /*3b00*/  FFMA R45, R60, UR24, -R120.reuse ;  /* 0x000000183c2d7c23 */ /* 0x100fe20008000878 */
[--C-:B------:R-:W-:Y:S01]  /*3b10*/  FFMA R20, R61, UR24, -R120.reuse ;  /* 0x000000183d147c23 */ /* 0x100fe20008000878 */
[----:B------:R-:W-:Y:S01]  /*3b20*/  FMNMX R4, R66, R21, !PT ;  /* 0x0000001542047209 */ /* 0x000fe20007800000 */
[--C-:B------:R-:W-:Y:S01]  /*3b30*/  FFMA R21, R49, UR24, -R120.reuse ;  /* 0x0000001831157c23 */ /* 0x100fe20008000878 */
[--C-:B------:R-:W-:Y:S01]  /*3b40*/  FFMA R49, R64, UR24, -R120.reuse ;  /* 0x0000001840317c23 */ /* 0x100fe20008000878 */
[--C-:B------:R-:W-:Y:S01]  /*3b50*/  FFMA R44, R65, UR24, -R120.reuse ;  /* 0x00000018412c7c23 */ /* 0x100fe20008000878 */
[----:B------:R-:W-:Y:S01]  /*3b60*/  FMNMX R23, R67, R4, !PT ;  /* 0x0000000443177209 */ /* 0x000fe20007800000 */
[----:B------:R-:W3:Y:S01]  /*3b70*/  MUFU.EX2 R6, R6 ;  /* 0x0000000600067308 */ /* 0x000ee20000000800 */
[----:B-1----:R-:W-:Y:S01]  /*3b80*/  @!P6 FMUL R24, R24, R24 ;  /* 0x000000181818e220 */ /* 0x002fe20000400000 */
[----:B------:R-:W-:Y:S01]  /*3b90*/  FSETP.GEU.AND P6, PT, R13, -126, PT ;  /* 0xc2fc00000d00780b */ /* 0x000fe20003fce000 */
[--C-:B------:R-:W-:Y:S01]  /*3ba0*/  FFMA R22, R69, UR24, -R120.reuse ;  /* 0x0000001845167c23 */ /* 0x100fe20008000878 */
[----:B------:R-:W-:Y:S01]  /*3bb0*/  FMNMX R4, R70, R23, !PT ;  /* 0x0000001746047209 */ /* 0x000fe20007800000 */
[--C-:B------:R-:W-:Y:S01]  /*3bc0*/  FFMA R23, R53, UR24, -R120.reuse ;  /* 0x0000001835177c23 */ /* 0x100fe20008000878 */
[--C-:B------:R-:W-:Y:S01]  /*3bd0*/  FFMA R53, R68, UR24, -R120.reuse ;  /* 0x0000001844357c23 */ /* 0x100fe20008000878 */
[--C-:B------:R-:W-:Y:S01]  /*3be0*/  FFMA R48, R73, UR24, -R120.reuse ;  /* 0x0000001849307c23 */ /* 0x100fe20008000878 */
[----:B------:R-:W1:Y:S01]  /*3bf0*/  MUFU.EX2 R11, R11 ;  /* 0x0000000b000b7308 */ /* 0x000e620000000800 */
[----:B--2---:R-:W-:Y:S01]  /*3c00*/  @!P3 FMUL R9, R9, R9 ;  /* 0x000000090909b220 */ /* 0x004fe20000400000 */
[----:B------:R-:W-:Y:S01]  /*3c10*/  FSETP.GEU.AND P3, PT, R8, -126, PT ;  /* 0xc2fc00000800780b */ /* 0x000fe20003f6e000 */
[--C-:B------:R-:W-:Y:S01]  /*3c20*/  FFMA R57, R72, UR24, -R120.reuse ;  /* 0x0000001848397c23 */ /* 0x100fe20008000878 */
        /* <DEDUP_REMOVED lines=9> */
[--C-:B------:R-:W-:Y:S01]  /*3cc0*/  FFMA R56, R81, UR24, -R120.reuse ;  /* 0x0000001851387c23 */ /* 0x100fe20008000878 */
[--C-:B------:R-:W-:Y:S01]  /*3cd0*/  FFMA R60, R85, UR24, -R120.reuse ;  /* 0x00000018553c7c23 */ /* 0x100fe20008000878 */
[----:B------:R-:W-:Y:S01]  /*3ce0*/  @!P3 FMUL R8, R8, 0.5 ;  /* 0x3f0000000808b820 */ /* 0x000fe20000400000 */
[----:B------:R-:W3:Y:S01]  /*3cf0*/  MUFU.EX2 R13, R13 ;  /* 0x0000000d000d7308 */ /* 0x000ee20000000800 */
[----:B-1----:R-:W-:Y:S01]  /*3d00*/  @!P5 FMUL R11, R11, R11 ;  /* 0x0000000b0b0bd220 */ /* 0x002fe20000400000 */
[----:B------:R-:W-:Y:S01]  /*3d10*/  FSETP.GEU.AND P5, PT, R32, -126, PT ;  /* 0xc2fc00002000780b */ /* 0x000fe20003fae000 */
[----:B------:R-:W-:Y:S01]  /*3d20*/  FFMA R69, R84, UR24, -R120 ;  /* 0x0000001854457c23 */ /* 0x000fe20008000878 */
[----:B------:R-:W-:Y:S01]  /*3d30*/  FMNMX R25, R75, R4, !PT ;  /* 0x000000044b197209 */ /* 0x000fe20007800000 */
[----:B------:R-:W-:-:S02]  /*3d40*/  FMUL R10, R10, UR24 ;  /* 0x000000180a0a7c20 */ /* 0x000fc40008400000 */
[----:B------:R-:W-:Y:S01]  /*3d50*/  @!P4 FMUL R15, R15, 0.5 ;  /* 0x3f0000000f0fc820 */ /* 0x000fe20000400000 */
[----:B------:R-:W1:Y:S01]  /*3d60*/  MUFU.EX2 R8, R8 ;  /* 0x0000000800087308 */ /* 0x000e620000000800 */
[----:B--2---:R-:W-:Y:S01]  /*3d70*/  @!P2 FMUL R28, R28, R28 ;  /* 0x0000001c1c1ca220 */ /* 0x004fe20000400000 */
[----:B------:R-:W-:Y:S02]  /*3d80*/  FSETP.GEU.AND P2, PT, R17, -126, PT ;  /* 0xc2fc00001100780b */ /* 0x000fe40003f4e000 */
[----:B------:R-:W-:-:S03]  /*3d90*/  FMNMX R4, R78, R25, !PT ;  /* 0x000000194e047209 */ /* 0x000fc60007800000 */
[----:B------:R-:W-:Y:S01]  /*3da0*/  @!P5 FMUL R32, R32, 0.5 ;  /* 0x3f0000002020d820 */ /* 0x000fe20000400000 */
[----:B------:R-:W2:Y:S01]  /*3db0*/  MUFU.EX2 R15, R15 ;  /* 0x0000000f000f7308 */ /* 0x000ea20000000800 */
[----:B---3--:R-:W-:Y:S01]  /*3dc0*/  @!P6 FMUL R13, R13, R13 ;  /* 0x0000000d0d0de220 */ /* 0x008fe20000400000 */
[----:B------:R-:W-:Y:S02]  /*3dd0*/  FSETP.GEU.AND P6, PT, R16, -126, PT ;  /* 0xc2fc00001000780b */ /* 0x000fe40003fce000 */
[----:B------:R-:W-:-:S03]  /*3de0*/  FMNMX R25, R79, R4, !PT ;  /* 0x000000044f197209 */ /* 0x000fc60007800000 */
[----:B------:R-:W-:Y:S01]  /*3df0*/  @!P2 FMUL R17, R17, 0.5 ;  /* 0x3f0000001111a820 */ /* 0x000fe20000400000 */
[----:B------:R-:W3:Y:S01]  /*3e00*/  MUFU.EX2 R32, R32 ;  /* 0x0000002000207308 */ /* 0x000ee20000000800 */
[----:B-1----:R-:W-:Y:S01]  /*3e10*/  @!P3 FMUL R8, R8, R8 ;  /* 0x000000080808b220 */ /* 0x002fe20000400000 */
[----:B------:R-:W-:Y:S02]  /*3e20*/  FSETP.GEU.AND P3, PT, R19, -126, PT ;  /* 0xc2fc00001300780b */ /* 0x000fe40003f6e000 */
[----:B------:R-:W-:-:S03]  /*3e30*/  FMNMX R4, R82, R25, !PT ;  /* 0x0000001952047209 */ /* 0x000fc60007800000 */
        /* <DEDUP_REMOVED lines=18> */
[----:B------:R-:W-:Y:S01]  /*3f60*/  FSETP.GEU.AND P6, PT, R23, -126, PT ;  /* 0xc2fc00001700780b */ /* 0x000fe20003fce000 */
[----:B------:R-:W2:Y:S04]  /*3f70*/  SHFL.BFLY PT, R25, R4, 0x1, 0x1f ;  /* 0x0c201f0004197f89 */ /* 0x000ea800000e0000 */
[----:B------:R-:W-:Y:S01]  /*3f80*/  @!P2 FMUL R18, R18, 0.5 ;  /* 0x3f0000001212a820 */ /* 0x000fe20000400000 */
[----:B------:R-:W4:Y:S01]  /*3f90*/  MUFU.EX2 R21, R21 ;  /* 0x0000001500157308 */ /* 0x000f220000000800 */
[----:B---3--:R-:W-:Y:S01]  /*3fa0*/  @!P3 FMUL R19, R19, R19 ;  /* 0x000000131313b220 */ /* 0x008fe20000400000 */
[----:B------:R-:W-:-:S05]  /*3fb0*/  FSETP.GEU.AND P3, PT, R41, -126, PT ;  /* 0xc2fc00002900780b */ /* 0x000fca0003f6e000 */
[----:B------:R-:W-:Y:S01]  /*3fc0*/  @!P6 FMUL R23, R23, 0.5 ;  /* 0x3f0000001717e820 */ /* 0x000fe20000400000 */
[----:B------:R-:W3:Y:S01]  /*3fd0*/  MUFU.EX2 R18, R18 ;  /* 0x0000001200127308 */ /* 0x000ee20000000800 */
[----:B-1----:R-:W-:Y:S01]  /*3fe0*/  @!P4 FMUL R36, R36, R36 ;  /* 0x000000242424c220 */ /* 0x002fe20000400000 */
[----:B------:R-:W-:-:S05]  /*3ff0*/  FSETP.GEU.AND P4, PT, R40, -126, PT ;  /* 0xc2fc00002800780b */ /* 0x000fca0003f8e000 */
[----:B------:R-:W-:Y:S01]  /*4000*/  @!P3 FMUL R41, R41, 0.5 ;  /* 0x3f0000002929b820 */ /* 0x000fe20000400000 */
[----:B------:R-:W1:Y:S01]  /*4010*/  MUFU.EX2 R23, R23 ;  /* 0x0000001700177308 */ /* 0x000e620000000800 */
[----:B----4-:R-:W-:Y:S01]  /*4020*/  @!P5 FMUL R21, R21, R21 ;  /* 0x000000151515d220 */ /* 0x010fe20000400000 */
[----:B------:R-:W-:Y:S02]  /*4030*/  FSETP.GEU.AND P5, PT, R45, -126, PT ;  /* 0xc2fc00002d00780b */ /* 0x000fe40003fae000 */
[----:B--2---:R-:W-:-:S03]  /*4040*/  FMNMX R4, R4, R25, !PT ;  /* 0x0000001904047209 */ /* 0x004fc60007800000 */
[----:B------:R-:W-:Y:S01]  /*4050*/  @!P4 FMUL R40, R40, 0.5 ;  /* 0x3f0000002828c820 */ /* 0x000fe20000400000 */
[----:B------:R-:W2:Y:S01]  /*4060*/  MUFU.EX2 R41, R41 ;  /* 0x0000002900297308 */ /* 0x000ea20000000800 */
[----:B---3--:R-:W-:Y:S01]  /*4070*/  @!P2 FMUL R18, R18, R18 ;  /* 0x000000121212a220 */ /* 0x008fe20000400000 */
[----:B------:R-:W-:Y:S01]  /*4080*/  FSETP.GEU.AND P2, PT, R20, -126, PT ;  /* 0xc2fc00001400780b */ /* 0x000fe20003f4e000 */
[----:B------:R-:W3:Y:S04]  /*4090*/  SHFL.BFLY PT, R25, R4, 0x2, 0x1f ;  /* 0x0c401f0004197f89 */ /* 0x000ee800000e0000 */
[----:B------:R-:W-:Y:S01]  /*40a0*/  @!P5 FMUL R45, R45, 0.5 ;  /* 0x3f0000002d2dd820 */ /* 0x000fe20000400000 */
[----:B------:R-:W4:Y:S01]  /*40b0*/  MUFU.EX2 R40, R40 ;  /* 0x0000002800287308 */ /* 0x000f220000000800 */
        /* <DEDUP_REMOVED lines=8> */
[----:B----4-:R-:W-:Y:S01]  /*4140*/  @!P4 FMUL R40, R40, R40 ;  /* 0x000000282828c220 */ /* 0x010fe20000400000 */
[----:B------:R-:W-:Y:S02]  /*4150*/  FSETP.GEU.AND P4, PT, R53, -126, PT ;  /* 0xc2fc00003500780b */ /* 0x000fe40003f8e000 */
[----:B---3--:R-:W-:-:S03]  /*4160*/  FMNMX R4, R4, R25, !PT ;  /* 0x0000001904047209 */ /* 0x008fc60007800000 */
        /* <DEDUP_REMOVED lines=11> */
[----:B------:R-:W-:-:S03]  /*4220*/  FSETP.GEU.AND P6, PT, R48, -126, PT ;  /* 0xc2fc00003000780b */ /* 0x000fc60003fce000 */
[----:B------:R-:W-:Y:S01]  /*4230*/  FADD R7, R28, R49 ;  /* 0x000000311c077221 */ /* 0x000fe20000000000 */
[----:B------:R-:W-:Y:S01]  /*4240*/  F2FP.BF16.F32.PACK_AB R28, R13, R28 ;  /* 0x0000001c0d1c723e */ /* 0x000fe200000010ff */
        /* <DEDUP_REMOVED lines=13> */
[----:B------:R-:W3:Y:S01]  /*4320*/  MUFU.EX2 R61, R61 ;  /* 0x0000003d003d7308 */ /* 0x000ee20000000800 */
[----:B-1----:R-:W-:Y:S01]  /*4330*/  @!P2 FMUL R57, R57, R57 ;  /* 0x000000393939a220 */ /* 0x002fe20000400000 */
[----:B------:R-:W-:-:S04]  /*4340*/  FSETP.NEU.AND P2, PT, R4, -INF , PT ;  /* 0xff8000000400780b */ /* 0x000fc80003f4d000 */
[----:B------:R-:W-:Y:S01]  /*4350*/  FSEL R64, R4, RZ, P2 ;  /* 0x000000ff04407208 */ /* 0x000fe20001000000 */
[----:B------:R-:W-:Y:S01]  /*4360*/  @!P5 FMUL R65, R65, 0.5 ;  /* 0x3f0000004141d820 */ /* 0x000fe20000400000 */
[----:B------:R-:W1:Y:S01]  /*4370*/  MUFU.EX2 R52, R52 ;  /* 0x0000003400347308 */ /* 0x000e620000000800 */
[----:B--2---:R-:W-:Y:S01]  /*4380*/  @!P6 FMUL R48, R48, R48 ;  /* 0x000000303030e220 */ /* 0x004fe20000400000 */
[----:B------:R-:W-:Y:S01]  /*4390*/  FSETP.GEU.AND P6, PT, R56, -126, PT ;  /* 0xc2fc00003800780b */ /* 0x000fe20003fce000 */
[C---:B------:R-:W-:Y:S01]  /*43a0*/  FMUL R29, R64.reuse, UR24 ;  /* 0x00000018401d7c20 */ /* 0x040fe20008400000 */
[----:B------:R-:W-:Y:S01]  /*43b0*/  FSETP.GEU.AND P2, PT, R69, -126, PT ;  /* 0xc2fc00004500780b */ /* 0x000fe20003f4e000 */
[----:B------:R-:W-:Y:S01]  /*43c0*/  FADD R73, -R64, R5 ;  /* 0x0000000540497221 */ /* 0x000fe20000000100 */
[----:B------:R-:W-:Y:S01]  /*43d0*/  FADD R5, R24, R41 ;  /* 0x0000002918057221 */ /* 0x000fe20000000000 */
[--C-:B------:R-:W-:Y:S01]  /*43e0*/  FFMA R25, R26, UR24, -R29.reuse ;  /* 0x000000181a197c23 */ /* 0x100fe2000800081d */
[----:B------:R-:W2:Y:S01]  /*43f0*/  MUFU.EX2 R65, R65 ;  /* 0x0000004100417308 */ /* 0x000ea20000000800 */
[----:B---3--:R-:W-:Y:S01]  /*4400*/  @!P3 FMUL R61, R61, R61 ;  /* 0x0000003d3d3db220 */ /* 0x008fe20000400000 */
[----:B------:R-:W-:Y:S01]  /*4410*/  FSETP.GEU.AND P3, PT, R60, -126, PT ;  /* 0xc2fc00003c00780b */ /* 0x000fe20003f6e000 */
[--C-:B------:R-:W-:Y:S01]  /*4420*/  FFMA R27, R27, UR24, -R29.reuse ;  /* 0x000000181b1b7c23 */ /* 0x100fe2000800081d */
[--C-:B------:R-:W-:Y:S01]  /*4430*/  FFMA R30, R30, UR24, -R29.reuse ;  /* 0x000000181e1e7c23 */ /* 0x100fe2000800081d */
[--C-:B------:R-:W-:Y:S01]  /*4440*/  FFMA R34, R34, UR24, -R29.reuse ;  /* 0x0000001822227c23 */ /* 0x100fe2000800081d */
[--C-:B------:R-:W-:Y:S01]  /*4450*/  FFMA R31, R31, UR24, -R29.reuse ;  /* 0x000000181f1f7c23 */ /* 0x100fe2000800081d */
[----:B------:R-:W-:Y:S01]  /*4460*/  @!P6 FMUL R56, R56, 0.5 ;  /* 0x3f0000003838e820 */ /* 0x000fe20000400000 */
[--C-:B------:R-:W-:Y:S01]  /*4470*/  FFMA R26, R35, UR24, -R29.reuse ;  /* 0x00000018231a7c23 */ /* 0x100fe2000800081d */
[----:B-1----:R-:W-:Y:S01]  /*4480*/  @!P4 FMUL R52, R52, R52 ;  /* 0x000000343434c220 */ /* 0x002fe20000400000 */
[----:B------:R-:W-:Y:S01]  /*4490*/  FSETP.GEU.AND P4, PT, R25, -126, PT ;  /* 0xc2fc00001900780b */ /* 0x000fe20003f8e000 */
[----:B------:R-:W-:Y:S01]  /*44a0*/  @!P2 FMUL R69, R69, 0.5 ;  /* 0x3f0000004545a820 */ /* 0x000fe20000400000 */
[--C-:B------:R-:W-:Y:S01]  /*44b0*/  FFMA R38, R38, UR24, -R29.reuse ;  /* 0x0000001826267c23 */ /* 0x100fe2000800081d */
[----:B------:R-:W1:Y:S01]  /*44c0*/  MUFU.EX2 R56, R56 ;  /* 0x0000003800387308 */ /* 0x000e620000000800 */
[--C-:B------:R-:W-:Y:S01]  /*44d0*/  FFMA R39, R39, UR24, -R29.reuse ;  /* 0x0000001827277c23 */ /* 0x100fe2000800081d */
[----:B------:R-:W-:Y:S01]  /*44e0*/  @!P3 FMUL R60, R60, 0.5 ;  /* 0x3f0000003c3cb820 */ /* 0x000fe20000400000 */
[--C-:B------:R-:W-:Y:S01]  /*44f0*/  FFMA R42, R42, UR24, -R29.reuse ;  /* 0x000000182a2a7c23 */ /* 0x100fe2000800081d */
[----:B--2---:R-:W-:Y:S01]  /*4500*/  @!P5 FMUL R65, R65, R65 ;  /* 0x000000414141d220 */ /* 0x004fe20000400000 */
[----:B------:R-:W-:Y:S01]  /*4510*/  FSETP.GEU.AND P5, PT, R27, -126, PT ;  /* 0xc2fc00001b00780b */ /* 0x000fe20003fae000 */
[--C-:B------:R-:W-:Y:S01]  /*4520*/  FFMA R47, R47, UR24, -R29.reuse ;  /* 0x000000182f2f7c23 */ /* 0x100fe2000800081d */
[--C-:B------:R-:W-:Y:S01]  /*4530*/  FFMA R55, R55, UR24, -R29.reuse ;  /* 0x0000001837377c23 */ /* 0x100fe2000800081d */
[----:B------:R-:W2:Y:S01]  /*4540*/  MUFU.EX2 R60, R60 ;  /* 0x0000003c003c7308 */ /* 0x000ea20000000800 */
[--C-:B------:R-:W-:Y:S01]  /*4550*/  FFMA R59, R59, UR24, -R29.reuse ;  /* 0x000000183b3b7c23 */ /* 0x100fe2000800081d */
[----:B------:R-:W-:Y:S01]  /*4560*/  @!P4 FMUL R25, R25, 0.5 ;  /* 0x3f0000001919c820 */ /* 0x000fe20000400000 */
[--C-:B------:R-:W-:Y:S01]  /*4570*/  FFMA R63, R63, UR24, -R29.reuse ;  /* 0x000000183f3f7c23 */ /* 0x100fe2000800081d */
[--C-:B------:R-:W-:Y:S01]  /*4580*/  FFMA R67, R67, UR24, -R29.reuse ;  /* 0x0000001843437c23 */ /* 0x100fe2000800081d */
[--C-:B------:R-:W-:Y:S01]  /*4590*/  FFMA R75, R75, UR24, -R29.reuse ;  /* 0x000000184b4b7c23 */ /* 0x100fe2000800081d */
[--C-:B------:R-:W-:Y:S01]  /*45a0*/  FFMA R82, R82, UR24, -R29.reuse ;  /* 0x0000001852527c23 */ /* 0x100fe2000800081d */
[--C-:B------:R-:W-:Y:S01]  /*45b0*/  FFMA R71, R71, UR24, -R29.reuse ;  /* 0x0000001847477c23 */ /* 0x100fe2000800081d */
[----:B------:R-:W3:Y:S01]  /*45c0*/  MUFU.EX2 R69, R69 ;  /* 0x0000004500457308 */ /* 0x000ee20000000800 */
[----:B-1----:R-:W-:Y:S01]  /*45d0*/  @!P6 FMUL R56, R56, R56 ;  /* 0x000000383838e220 */ /* 0x002fe20000400000 */
[----:B------:R-:W-:Y:S01]  /*45e0*/  FSETP.GEU.AND P6, PT, R30, -126, PT ;  /* 0xc2fc00001e00780b */ /* 0x000fe20003fce000 */
[----:B------:R-:W-:Y:S01]  /*45f0*/  @!P5 FMUL R27, R27, 0.5 ;  /* 0x3f0000001b1bd820 */ /* 0x000fe20000400000 */
[--C-:B------:R-:W-:Y:S01]  /*4600*/  FFMA R83, R83, UR24, -R29.reuse ;  /* 0x0000001853537c23 */ /* 0x100fe2000800081d */
[--C-:B------:R-:W-:Y:S01]  /*4610*/  FFMA R79, R79, UR24, -R29.reuse ;  /* 0x000000184f4f7c23 */ /* 0x100fe2000800081d */
[--C-:B------:R-:W-:Y:S01]  /*4620*/  FFMA R86, R86, UR24, -R29.reuse ;  /* 0x0000001856567c23 */ /* 0x100fe2000800081d */
[----:B------:R-:W-:Y:S01]  /*4630*/  FFMA R87, R87, UR24, -R29 ;  /* 0x0000001857577c23 */ /* 0x000fe2000800081d */
[----:B------:R-:W1:Y:S01]  /*4640*/  MUFU.EX2 R25, R25 ;  /* 0x0000001900197308 */ /* 0x000e620000000800 */
[----:B--2---:R-:W-:Y:S01]  /*4650*/  @!P3 FMUL R60, R60, R60 ;  /* 0x0000003c3c3cb220 */ /* 0x004fe20000400000 */
[----:B------:R-:W-:Y:S01]  /*4660*/  FSETP.GEU.AND P3, PT, R34, -126, PT ;  /* 0xc2fc00002200780b */ /* 0x000fe20003f6e000 */
[----:B------:R-:W-:Y:S01]  /*4670*/  FMUL R73, R73, UR24 ;  /* 0x0000001849497c20 */ /* 0x000fe20008400000 */
[----:B------:R-:W-:-:S03]  /*4680*/  F2FP.BF16.F32.PACK_AB R24, R9, R24 ;  /* 0x000000180918723e */ /* 0x000fc600000010ff */
[----:B------:R-:W-:Y:S01]  /*4690*/  @!P6 FMUL R30, R30, 0.5 ;  /* 0x3f0000001e1ee820 */ /* 0x000fe20000400000 */
[----:B------:R2:W4:Y:S01]  /*46a0*/  MUFU.EX2 R68, R27 ;  /* 0x0000001b00447308 */ /* 0x0005220000000800 */
[----:B---3--:R-:W-:Y:S01]  /*46b0*/  @!P2 FMUL R69, R69, R69 ;  /* 0x000000454545a220 */ /* 0x008fe20000400000 */
[----:B------:R-:W-:-:S05]  /*46c0*/  FSETP.GEU.AND P2, PT, R31, -126, PT ;  /* 0xc2fc00001f00780b */ /* 0x000fca0003f4e000 */
[----:B------:R-:W-:Y:S01]  /*46d0*/  @!P3 FMUL R34, R34, 0.5 ;  /* 0x3f0000002222b820 */ /* 0x000fe20000400000 */
[----:B------:R3:W5:Y:S01]  /*46e0*/  MUFU.EX2 R33, R30 ;  /* 0x0000001e00217308 */ /* 0x0007620000000800 */
[----:B-1----:R-:W-:Y:S01]  /*46f0*/  @!P4 FMUL R25, R25, R25 ;  /* 0x000000191919c220 */ /* 0x002fe20000400000 */
[----:B------:R-:W-:Y:S01]  /*4700*/  FSETP.GEU.AND P4, PT, R26, -126, PT ;  /* 0xc2fc00001a00780b */ /* 0x000fe20003f8e000 */
[----:B--2---:R-:W-:-:S04]  /*4710*/  FFMA R27, R43, UR24, -R29 ;  /* 0x000000182b1b7c23 */ /* 0x004fc8000800081d */
[----:B------:R-:W-:Y:S01]  /*4720*/  @!P2 FMUL R31, R31, 0.5 ;  /* 0x3f0000001f1fa820 */ /* 0x000fe20000400000 */
[----:B------:R1:W2:Y:S01]  /*4730*/  MUFU.EX2 R35, R34 ;  /* 0x0000002200237308 */ /* 0x0002a20000000800 */
[----:B----4-:R-:W-:Y:S01]  /*4740*/  @!P5 FMUL R68, R68, R68 ;  /* 0x000000444444d220 */ /* 0x010fe20000400000 */
[----:B------:R-:W-:Y:S01]  /*4750*/  FSETP.GEU.AND P5, PT, R38, -126, PT ;  /* 0xc2fc00002600780b */ /* 0x000fe20003fae000 */
[----:B---3--:R-:W-:-:S04]  /*4760*/  FFMA R30, R50, UR24, -R29 ;  /* 0x00000018321e7c23 */ /* 0x008fc8000800081d */
[----:B------:R-:W-:Y:S01]  /*4770*/  @!P4 FMUL R26, R26, 0.5 ;  /* 0x3f0000001a1ac820 */ /* 0x000fe20000400000 */
[----:B------:R3:W4:Y:S01]  /*4780*/  MUFU.EX2 R72, R31 ;  /* 0x0000001f00487308 */ /* 0x0007220000000800 */
[----:B-----5:R-:W-:Y:S01]  /*4790*/  @!P6 FMUL R33, R33, R33 ;  /* 0x000000212121e220 */ /* 0x020fe20000400000 */
[----:B------:R-:W-:Y:S01]  /*47a0*/  FSETP.GEU.AND P6, PT, R39, -126, PT ;  /* 0xc2fc00002700780b */ /* 0x000fe20003fce000 */
[----:B-1----:R-:W-:Y:S01]  /*47b0*/  FADD R34, R36, R65 ;  /* 0x0000004124227221 */ /* 0x002fe20000000000 */
[----:B------:R-:W-:-:S03]  /*47c0*/  F2FP.BF16.F32.PACK_AB R36, R21, R36 ;  /* 0x000000241524723e */ /* 0x000fc600000010ff */
[----:B------:R-:W-:Y:S01]  /*47d0*/  @!P5 FMUL R38, R38, 0.5 ;  /* 0x3f0000002626d820 */ /* 0x000fe20000400000 */
[----:B------:R1:W5:Y:S01]  /*47e0*/  MUFU.EX2 R76, R26 ;  /* 0x0000001a004c7308 */ /* 0x0003620000000800 */
[----:B--2---:R-:W-:Y:S01]  /*47f0*/  @!P3 FMUL R35, R35, R35 ;  /* 0x000000232323b220 */ /* 0x004fe20000400000 */
[----:B------:R-:W-:Y:S01]  /*4800*/  FSETP.GEU.AND P3, PT, R27, -126, PT ;  /* 0xc2fc00001b00780b */ /* 0x000fe20003f6e000 */
[----:B---3--:R-:W-:Y:S01]  /*4810*/  FFMA R31, R51, UR24, -R29 ;  /* 0x00000018331f7c23 */ /* 0x008fe2000800081d */
[----:B------:R-:W-:Y:S01]  /*4820*/  FADD R34, R7, R34 ;  /* 0x0000002207227221 */ /* 0x000fe20000000000 */
[----:B------:R-:W-:Y:S02]  /*4830*/  FADD R7, R8, R53 ;  /* 0x0000003508077221 */ /* 0x000fe40000000000 */
[----:B------:R-:W-:Y:S01]  /*4840*/  @!P6 FMUL R39, R39, 0.5 ;  /* 0x3f0000002727e820 */ /* 0x000fe20000400000 */
[----:B------:R-:W2:Y:S01]  /*4850*/  MUFU.EX2 R37, R38 ;  /* 0x0000002600257308 */ /* 0x000ea20000000800 */
[----:B-1----:R-:W-:Y:S01]  /*4860*/  FFMA R26, R46, UR24, -R29 ;  /* 0x000000182e1a7c23 */ /* 0x002fe2000800081d */
[----:B----4-:R-:W-:Y:S01]  /*4870*/  @!P2 FMUL R72, R72, R72 ;  /* 0x000000484848a220 */ /* 0x010fe20000400000 */
[----:B------:R-:W-:-:S04]  /*4880*/  FSETP.GEU.AND P2, PT, R42, -126, PT ;  /* 0xc2fc00002a00780b */ /* 0x000fc80003f4e000 */
[----:B------:R-:W-:Y:S01]  /*4890*/  @!P3 FMUL R27, R27, 0.5 ;  /* 0x3f0000001b1bb820 */ /* 0x000fe20000400000 */
[----:B------:R-:W1:Y:S01]  /*48a0*/  MUFU.EX2 R80, R39 ;  /* 0x0000002700507308 */ /* 0x000e620000000800 */
[----:B-----5:R-:W-:Y:S01]  /*48b0*/  @!P4 FMUL R76, R76, R76 ;  /* 0x0000004c4c4cc220 */ /* 0x020fe20000400000 */
[----:B------:R-:W-:-:S06]  /*48c0*/  FSETP.GEU.AND P4, PT, R26, -126, PT ;  /* 0xc2fc00001a00780b */ /* 0x000fcc0003f8e000 */
[----:B------:R3:W4:Y:S01]  /*48d0*/  MUFU.EX2 R46, R27 ;  /* 0x0000001b002e7308 */ /* 0x0007220000000800 */
[----:B--2---:R-:W-:Y:S01]  /*48e0*/  @!P5 FMUL R37, R37, R37 ;  /* 0x000000252525d220 */ /* 0x004fe20000400000 */
[----:B------:R-:W-:Y:S01]  /*48f0*/  FSETP.GEU.AND P5, PT, R47, -126, PT ;  /* 0xc2fc00002f00780b */ /* 0x000fe20003fae000 */
[----:B------:R-:W-:-:S04]  /*4900*/  @!P2 FMUL R42, R42, 0.5 ;  /* 0x3f0000002a2aa820 */ /* 0x000fc80000400000 */
[----:B------:R-:W-:Y:S01]  /*4910*/  @!P4 FMUL R26, R26, 0.5 ;  /* 0x3f0000001a1ac820 */ /* 0x000fe20000400000 */
[----:B------:R-:W2:Y:S01]  /*4920*/  MUFU.EX2 R43, R42 ;  /* 0x0000002a002b7308 */ /* 0x000ea20000000800 */
[----:B-1----:R-:W-:Y:S01]  /*4930*/  @!P6 FMUL R80, R80, R80 ;  /* 0x000000505050e220 */ /* 0x002fe20000400000 */
[----:B------:R-:W-:Y:S01]  /*4940*/  FSETP.GEU.AND P6, PT, R30, -126, PT ;  /* 0xc2fc00001e00780b */ /* 0x000fe20003fce000 */
[----:B---3--:R-:W-:-:S04]  /*4950*/  FFMA R27, R54, UR24, -R29 ;  /* 0x00000018361b7c23 */ /* 0x008fc8000800081d */
[----:B------:R-:W-:Y:S01]  /*4960*/  @!P5 FMUL R47, R47, 0.5 ;  /* 0x3f0000002f2fd820 */ /* 0x000fe20000400000 */
[----:B------:R1:W3:Y:S01]  /*4970*/  MUFU.EX2 R39, R26 ;  /* 0x0000001a00277308 */ /* 0x0002e20000000800 */
[----:B----4-:R-:W-:Y:S01]  /*4980*/  @!P3 FMUL R46, R46, R46 ;  /* 0x0000002e2e2eb220 */ /* 0x010fe20000400000 */
[----:B------:R-:W-:-:S05]  /*4990*/  FSETP.GEU.AND P3, PT, R27, -126, PT ;  /* 0xc2fc00001b00780b */ /* 0x000fca0003f6e000 */
[----:B------:R-:W-:Y:S01]  /*49a0*/  @!P6 FMUL R30, R30, 0.5 ;  /* 0x3f0000001e1ee820 */ /* 0x000fe20000400000 */
[----:B------:R-:W4:Y:S01]  /*49b0*/  MUFU.EX2 R50, R47 ;  /* 0x0000002f00327308 */ /* 0x000f220000000800 */
[----:B-1----:R-:W-:Y:S01]  /*49c0*/  FFMA R26, R58, UR24, -R29 ;  /* 0x000000183a1a7c23 */ /* 0x002fe2000800081d */
[----:B--2---:R-:W-:Y:S01]  /*49d0*/  @!P2 FMUL R43, R43, R43 ;  /* 0x0000002b2b2ba220 */ /* 0x004fe20000400000 */
[----:B------:R-:W-:-:S04]  /*49e0*/  FSETP.GEU.AND P2, PT, R31, -126, PT ;  /* 0xc2fc00001f00780b */ /* 0x000fc80003f4e000 */
[----:B------:R-:W-:Y:S01]  /*49f0*/  @!P3 FMUL R27, R27, 0.5 ;  /* 0x3f0000001b1bb820 */ /* 0x000fe20000400000 */
[----:B------:R1:W2:Y:S01]  /*4a00*/  MUFU.EX2 R51, R30 ;  /* 0x0000001e00337308 */ /* 0x0002a20000000800 */
[----:B---3--:R-:W-:Y:S01]  /*4a10*/  @!P4 FMUL R39, R39, R39 ;  /* 0x000000272727c220 */ /* 0x008fe20000400000 */
[----:B------:R-:W-:-:S06]  /*4a20*/  FSETP.GEU.AND P4, PT, R55, -126, PT ;  /* 0xc2fc00003700780b */ /* 0x000fcc0003f8e000 */
[----:B------:R3:W5:Y:S01]  /*4a30*/  MUFU.EX2 R47, R27 ;  /* 0x0000001b002f7308 */ /* 0x0007620000000800 */
[----:B----4-:R-:W-:Y:S01]  /*4a40*/  @!P5 FMUL R50, R50, R50 ;  /* 0x000000323232d220 */ /* 0x010fe20000400000 */
[----:B------:R-:W-:Y:S01]  /*4a50*/  FSETP.GEU.AND P5, PT, R26, -126, PT ;  /* 0xc2fc00001a00780b */ /* 0x000fe20003fae000 */
[----:B------:R-:W-:Y:S01]  /*4a60*/  @!P2 FMUL R31, R31, 0.5 ;  /* 0x3f0000001f1fa820 */ /* 0x000fe20000400000 */
[----:B-1----:R-:W-:-:S03]  /*4a70*/  FFMA R30, R62, UR24, -R29 ;  /* 0x000000183e1e7c23 */ /* 0x002fc6000800081d */
[----:B------:R-:W-:Y:S01]  /*4a80*/  @!P4 FMUL R55, R55, 0.5 ;  /* 0x3f0000003737c820 */ /* 0x000fe20000400000 */
[----:B------:R-:W1:Y:S01]  /*4a90*/  MUFU.EX2 R54, R31 ;  /* 0x0000001f00367308 */ /* 0x000e620000000800 */
[----:B--2---:R-:W-:Y:S01]  /*4aa0*/  @!P6 FMUL R51, R51, R51 ;  /* 0x000000333333e220 */ /* 0x004fe20000400000 */
[----:B------:R-:W-:Y:S01]  /*4ab0*/  FSETP.GEU.AND P6, PT, R59, -126, PT ;  /* 0xc2fc00003b00780b */ /* 0x000fe20003fce000 */
[----:B---3--:R-:W-:-:S04]  /*4ac0*/  FFMA R27, R66, UR24, -R29 ;  /* 0x00000018421b7c23 */ /* 0x008fc8000800081d */
[----:B------:R-:W-:Y:S01]  /*4ad0*/  @!P5 FMUL R26, R26, 0.5 ;  /* 0x3f0000001a1ad820 */ /* 0x000fe20000400000 */
[----:B------:R-:W2:Y:S01]  /*4ae0*/  MUFU.EX2 R58, R55 ;  /* 0x00000037003a7308 */ /* 0x000ea20000000800 */
[----:B-----5:R-:W-:Y:S01]  /*4af0*/  @!P3 FMUL R47, R47, R47 ;  /* 0x0000002f2f2fb220 */ /* 0x020fe20000400000 */
[----:B------:R-:W-:-:S05]  /*4b00*/  FSETP.GEU.AND P3, PT, R63, -126, PT ;  /* 0xc2fc00003f00780b */ /* 0x000fca0003f6e000 */
[----:B------:R-:W-:Y:S01]  /*4b10*/  @!P6 FMUL R59, R59, 0.5 ;  /* 0x3f0000003b3be820 */ /* 0x000fe20000400000 */
[----:B------:R3:W4:Y:S01]  /*4b20*/  MUFU.EX2 R62, R26 ;  /* 0x0000001a003e7308 */ /* 0x0007220000000800 */
[----:B-1----:R-:W-:Y:S01]  /*4b30*/  @!P2 FMUL R54, R54, R54 ;  /* 0x000000363636a220 */ /* 0x002fe20000400000 */
[----:B------:R-:W-:-:S05]  /*4b40*/  FSETP.GEU.AND P2, PT, R30, -126, PT ;  /* 0xc2fc00001e00780b */ /* 0x000fca0003f4e000 */
[----:B------:R-:W-:Y:S01]  /*4b50*/  @!P3 FMUL R63, R63, 0.5 ;  /* 0x3f0000003f3fb820 */ /* 0x000fe20000400000 */
[----:B------:R-:W1:Y:S01]  /*4b60*/  MUFU.EX2 R59, R59 ;  /* 0x0000003b003b7308 */ /* 0x000e620000000800 */
[----:B---3--:R-:W-:Y:S01]  /*4b70*/  FFMA R26, R70, UR24, -R29 ;  /* 0x00000018461a7c23 */ /* 0x008fe2000800081d */
[----:B--2---:R-:W-:Y:S01]  /*4b80*/  @!P4 FMUL R58, R58, R58 ;  /* 0x0000003a3a3ac220 */ /* 0x004fe20000400000 */
[----:B------:R-:W-:-:S04]  /*4b90*/  FSETP.GEU.AND P4, PT, R27, -126, PT ;  /* 0xc2fc00001b00780b */ /* 0x000fc80003f8e000 */
[----:B------:R-:W-:Y:S01]  /*4ba0*/  @!P2 FMUL R30, R30, 0.5 ;  /* 0x3f0000001e1ea820 */ /* 0x000fe20000400000 */
[----:B------:R-:W2:Y:S01]  /*4bb0*/  MUFU.EX2 R63, R63 ;  /* 0x0000003f003f7308 */ /* 0x000ea20000000800 */
[----:B----4-:R-:W-:Y:S01]  /*4bc0*/  @!P5 FMUL R62, R62, R62 ;  /* 0x0000003e3e3ed220 */ /* 0x010fe20000400000 */
[----:B------:R-:W-:-:S06]  /*4bd0*/  FSETP.GEU.AND P5, PT, R67, -126, PT ;  /* 0xc2fc00004300780b */ /* 0x000fcc0003fae000 */
[----:B------:R-:W-:Y:S01]  /*4be0*/  @!P4 FMUL R27, R27, 0.5 ;  /* 0x3f0000001b1bc820 */ /* 0x000fe20000400000 */
[----:B-1----:R-:W-:Y:S01]  /*4bf0*/  @!P6 FMUL R59, R59, R59 ;  /* 0x0000003b3b3be220 */ /* 0x002fe20000400000 */
[----:B------:R-:W-:Y:S01]  /*4c00*/  FSETP.GEU.AND P6, PT, R26, -126, PT ;  /* 0xc2fc00001a00780b */ /* 0x000fe20003fce000 */
[----:B------:R1:W3:Y:S04]  /*4c10*/  MUFU.EX2 R66, R30 ;  /* 0x0000001e00427308 */ /* 0x0002e80000000800 */
[----:B------:R-:W-:Y:S01]  /*4c20*/  @!P5 FMUL R67, R67, 0.5 ;  /* 0x3f0000004343d820 */ /* 0x000fe20000400000 */
[----:B--2---:R-:W-:-:S03]  /*4c30*/  @!P3 FMUL R63, R63, R63 ;  /* 0x0000003f3f3fb220 */ /* 0x004fc60000400000 */
[----:B------:R2:W4:Y:S01]  /*4c40*/  MUFU.EX2 R70, R27 ;  /* 0x0000001b00467308 */ /* 0x0005220000000800 */
[----:B-1----:R-:W-:-:S03]  /*4c50*/  FFMA R30, R74, UR24, -R29 ;  /* 0x000000184a1e7c23 */ /* 0x002fc6000800081d */
[----:B------:R-:W-:Y:S02]  /*4c60*/  @!P6 FMUL R26, R26, 0.5 ;  /* 0x3f0000001a1ae820 */ /* 0x000fe40000400000 */
[----:B------:R-:W-:Y:S02]  /*4c70*/  FSETP.GEU.AND P3, PT, R30, -126, PT ;  /* 0xc2fc00001e00780b */ /* 0x000fe40003f6e000 */
[----:B------:R-:W1:Y:S01]  /*4c80*/  MUFU.EX2 R67, R67 ;  /* 0x0000004300437308 */ /* 0x000e620000000800 */
[----:B--2---:R-:W-:Y:S01]  /*4c90*/  FFMA R27, R78, UR24, -R29 ;  /* 0x000000184e1b7c23 */ /* 0x004fe2000800081d */
[----:B---3--:R-:W-:Y:S01]  /*4ca0*/  @!P2 FMUL R66, R66, R66 ;  /* 0x000000424242a220 */ /* 0x008fe20000400000 */
[----:B------:R-:W-:-:S05]  /*4cb0*/  FSETP.GEU.AND P2, PT, R71, -126, PT ;  /* 0xc2fc00004700780b */ /* 0x000fca0003f4e000 */
[----:B------:R2:W3:Y:S01]  /*4cc0*/  MUFU.EX2 R74, R26 ;  /* 0x0000001a004a7308 */ /* 0x0004e20000000800 */
[----:B----4-:R-:W-:Y:S01]  /*4cd0*/  @!P4 FMUL R70, R70, R70 ;  /* 0x000000464646c220 */ /* 0x010fe20000400000 */
[----:B------:R-:W-:Y:S01]  /*4ce0*/  FSETP.GEU.AND P4, PT, R75, -126, PT ;  /* 0xc2fc00004b00780b */ /* 0x000fe20003f8e000 */
[----:B------:R-:W-:Y:S02]  /*4cf0*/  @!P3 FMUL R30, R30, 0.5 ;  /* 0x3f0000001e1eb820 */ /* 0x000fe40000400000 */
[----:B------:R-:W-:-:S03]  /*4d00*/  FADD R77, R35, R70 ;  /* 0x00000046234d7221 */ /* 0x000fc60000000000 */
[----:B------:R4:W5:Y:S01]  /*4d10*/  MUFU.EX2 R78, R30 ;  /* 0x0000001e004e7308 */ /* 0x0009620000000800 */
[----:B-1----:R-:W-:Y:S01]  /*4d20*/  @!P5 FMUL R67, R67, R67 ;  /* 0x000000434343d220 */ /* 0x002fe20000400000 */
[----:B------:R-:W-:Y:S01]  /*4d30*/  FSETP.GEU.AND P5, PT, R27, -126, PT ;  /* 0xc2fc00001b00780b */ /* 0x000fe20003fae000 */
[----:B------:R-:W-:Y:S01]  /*4d40*/  @!P2 FMUL R71, R71, 0.5 ;  /* 0x3f0000004747a820 */ /* 0x000fe20000400000 */
[----:B--2---:R-:W-:Y:S01]  /*4d50*/  FADD R26, R32, R57 ;  /* 0x00000039201a7221 */ /* 0x004fe20000000000 */
[----:B------:R-:W-:Y:S02]  /*4d60*/  F2FP.BF16.F32.PACK_AB R32, R17, R32 ;  /* 0x000000201120723e */ /* 0x000fe400000010ff */
[----:B------:R-:W-:Y:S01]  /*4d70*/  @!P4 FMUL R75, R75, 0.5 ;  /* 0x3f0000004b4bc820 */ /* 0x000fe20000400000 */
[----:B------:R-:W-:Y:S01]  /*4d80*/  FADD R29, R5, R26 ;  /* 0x0000001a051d7221 */ /* 0x000fe20000000000 */
[----:B---3--:R-:W-:Y:S01]  /*4d90*/  @!P6 FMUL R74, R74, R74 ;  /* 0x0000004a4a4ae220 */ /* 0x008fe20000400000 */
[----:B------:R-:W-:Y:S01]  /*4da0*/  FSETP.GEU.AND P6, PT, R82, -126, PT ;  /* 0xc2fc00005200780b */ /* 0x000fe20003fce000 */
[----:B------:R-:W1:Y:S01]  /*4db0*/  MUFU.EX2 R71, R71 ;  /* 0x0000004700477308 */ /* 0x000e620000000800 */
[----:B------:R-:W-:Y:S01]  /*4dc0*/  FADD R5, R9, R40 ;  /* 0x0000002809057221 */ /* 0x000fe20000000000 */
[----:B----4-:R-:W-:Y:S01]  /*4dd0*/  FADD R30, R17, R48 ;  /* 0x00000030111e7221 */ /* 0x010fe20000000000 */
[----:B------:R-:W-:Y:S01]  /*4de0*/  FADD R26, R13, R44 ;  /* 0x0000002c0d1a7221 */ /* 0x000fe20000000000 */
[----:B------:R-:W-:Y:S01]  /*4df0*/  @!P5 FMUL R27, R27, 0.5 ;  /* 0x3f0000001b1bd820 */ /* 0x000fe20000400000 */
[----:B------:R-:W-:Y:S01]  /*4e00*/  FADD R29, R29, R34 ;  /* 0x000000221d1d7221 */ /* 0x000fe20000000000 */
[----:B-----5:R-:W-:Y:S01]  /*4e10*/  @!P3 FMUL R78, R78, R78 ;  /* 0x0000004e4e4eb220 */ /* 0x020fe20000400000 */
[----:B------:R-:W-:Y:S01]  /*4e20*/  FSETP.GEU.AND P3, PT, R83, -126, PT ;  /* 0xc2fc00005300780b */ /* 0x000fe20003f6e000 */
[----:B------:R-:W2:Y:S01]  /*4e30*/  MUFU.EX2 R75, R75 ;  /* 0x0000004b004b7308 */ /* 0x000ea20000000800 */
[----:B------:R-:W-:Y:S01]  /*4e40*/  FADD R31, R5, R30 ;  /* 0x0000001e051f7221 */ /* 0x000fe20000000000 */
[----:B------:R-:W-:Y:S01]  /*4e50*/  FADD R5, R6, R45 ;  /* 0x0000002d06057221 */ /* 0x000fe20000000000 */
[----:B------:R-:W-:Y:S01]  /*4e60*/  FADD R30, R18, R69 ;  /* 0x00000045121e7221 */ /* 0x000fe20000000000 */
[----:B------:R-:W-:Y:S01]  /*4e70*/  @!P6 FMUL R82, R82, 0.5 ;  /* 0x3f0000005252e820 */ /* 0x000fe20000400000 */
[----:B------:R-:W-:Y:S01]  /*4e80*/  FADD R84, R43, R78 ;  /* 0x0000004e2b547221 */ /* 0x000fe20000000000 */
[----:B------:R-:W-:Y:S01]  /*4e90*/  F2FP.BF16.F32.PACK_AB R40, R40, R41 ;  /* 0x000000292828723e */ /* 0x000fe200000010ff */
[----:B------:R-:W-:Y:S01]  /*4ea0*/  FADD R42, R7, R30 ;  /* 0x0000001e072a7221 */ /* 0x000fe20000000000 */
[----:B------:R3:W4:Y:S01]  /*4eb0*/  MUFU.EX2 R64, R27 ;  /* 0x0000001b00407308 */ /* 0x0007220000000800 */
[----:B-1----:R-:W-:Y:S01]  /*4ec0*/  @!P2 FMUL R71, R71, R71 ;  /* 0x000000474747a220 */ /* 0x002fe20000400000 */
[----:B------:R-:W-:Y:S01]  /*4ed0*/  FSETP.GEU.AND P2, PT, R73, -126, PT ;  /* 0xc2fc00004900780b */ /* 0x000fe20003f4e000 */
[----:B------:R-:W-:Y:S01]  /*4ee0*/  FADD R7, R15, R22 ;  /* 0x000000160f077221 */ /* 0x000fe20000000000 */
[----:B------:R-:W-:Y:S01]  /*4ef0*/  @!P3 FMUL R83, R83, 0.5 ;  /* 0x3f0000005353b820 */ /* 0x000fe20000400000 */
[----:B------:R-:W-:Y:S01]  /*4f00*/  FADD R30, R23, R60 ;  /* 0x0000003c171e7221 */ /* 0x000fe20000000000 */
[----:B------:R-:W-:-:S02]  /*4f10*/  F2FP.BF16.F32.PACK_AB R44, R44, R49 ;  /* 0x000000312c2c723e */ /* 0x000fc400000010ff */
[----:B------:R-:W1:Y:S01]  /*4f20*/  MUFU.EX2 R82, R82 ;  /* 0x0000005200527308 */ /* 0x000e620000000800 */
[----:B--2---:R-:W-:Y:S01]  /*4f30*/  @!P4 FMUL R75, R75, R75 ;  /* 0x0000004b4b4bc220 */ /* 0x004fe20000400000 */
[----:B------:R-:W-:Y:S01]  /*4f40*/  FSETP.GEU.AND P4, PT, R79, -126, PT ;  /* 0xc2fc00004f00780b */ /* 0x000fe20003f8e000 */
[----:B---3--:R-:W-:Y:S01]  /*4f50*/  FADD R27, R21, R56 ;  /* 0x00000038151b7221 */ /* 0x008fe20000000000 */
[----:B------:R-:W-:Y:S01]  /*4f60*/  FADD R7, R7, R30 ;  /* 0x0000001e07077221 */ /* 0x000fe20000000000 */
[----:B------:R-:W-:Y:S01]  /*4f70*/  FADD R30, R68, R59 ;  /* 0x0000003b441e7221 */ /* 0x000fe20000000000 */
[----:B------:R-:W-:Y:S01]  /*4f80*/  FADD R81, R46, R75 ;  /* 0x0000004b2e517221 */ /* 0x000fe20000000000 */
[----:B------:R-:W-:Y:S01]  /*4f90*/  FADD R38, R26, R27 ;  /* 0x0000001b1a267221 */ /* 0x000fe20000000000 */
[----:B------:R-:W2:Y:S01]  /*4fa0*/  MUFU.EX2 R83, R83 ;  /* 0x0000005300537308 */ /* 0x000ea20000000800 */
[----:B----4-:R-:W-:Y:S01]  /*4fb0*/  @!P5 FMUL R64, R64, R64 ;  /* 0x000000404040d220 */ /* 0x010fe20000400000 */
[----:B------:R-:W-:Y:S01]  /*4fc0*/  FSETP.GEU.AND P5, PT, R86, -126, PT ;  /* 0xc2fc00005600780b */ /* 0x000fe20003fae000 */
[----:B------:R-:W-:Y:S01]  /*4fd0*/  FADD R26, R16, R61 ;  /* 0x0000003d101a7221 */ /* 0x000fe20000000000 */
[----:B------:R-:W-:Y:S01]  /*4fe0*/  @!P2 FMUL R73, R73, 0.5 ;  /* 0x3f0000004949a820 */ /* 0x000fe20000400000 */
[----:B------:R-:W-:Y:S01]  /*4ff0*/  FADD R122, R30, R81 ;  /* 0x000000511e7a7221 */ /* 0x000fe20000000000 */
[----:B------:R-:W-:Y:S01]  /*5000*/  FADD R30, R76, R67 ;  /* 0x000000434c1e7221 */ /* 0x000fe20000000000 */
[----:B------:R-:W-:Y:S01]  /*5010*/  @!P4 FMUL R79, R79, 0.5 ;  /* 0x3f0000004f4fc820 */ /* 0x000fe20000400000 */
[----:B------:R-:W-:Y:S01]  /*5020*/  FADD R27, R5, R26 ;  /* 0x0000001a051b7221 */ /* 0x000fe20000000000 */
[----:B-1----:R-:W-:Y:S01]  /*5030*/  @!P6 FMUL R82, R82, R82 ;  /* 0x000000525252e220 */ /* 0x002fe20000400000 */
[----:B------:R-:W-:Y:S01]  /*5040*/  FSETP.GEU.AND P6, PT, R87, -126, PT ;  /* 0xc2fc00005700780b */ /* 0x000fe20003fce000 */
[----:B------:R-:W-:Y:S01]  /*5050*/  FADD R5, R11, R20 ;  /* 0x000000140b057221 */ /* 0x000fe20000000000 */
[----:B------:R-:W-:Y:S01]  /*5060*/  FADD R26, R19, R52 ;  /* 0x00000034131a7221 */ /* 0x000fe20000000000 */
[----:B------:R-:W1:Y:S01]  /*5070*/  MUFU.EX2 R79, R79 ;  /* 0x0000004f004f7308 */ /* 0x000e620000000800 */
[----:B------:R-:W-:Y:S01]  /*5080*/  FADD R120, R51, R82 ;  /* 0x0000005233787221 */ /* 0x000fe20000000000 */
[----:B------:R-:W-:Y:S01]  /*5090*/  @!P5 FMUL R86, R86, 0.5 ;  /* 0x3f0000005656d820 */ /* 0x000fe20000400000 */
[----:B------:R-:W-:Y:S01]  /*50a0*/  FADD R26, R5, R26 ;  /* 0x0000001a051a7221 */ /* 0x000fe20000000000 */
[----:B--2---:R-:W-:Y:S01]  /*50b0*/  @!P3 FMUL R83, R83, R83 ;  /* 0x000000535353b220 */ /* 0x004fe20000400000 */
[----:B------:R-:W-:Y:S01]  /*50c0*/  FSETP.GEU.AND P3, PT, R10, -126, PT ;  /* 0xc2fc00000a00780b */ /* 0x000fe20003f6e000 */
[----:B------:R-:W-:Y:S01]  /*50d0*/  FADD R5, R25, R62 ;  /* 0x0000003e19057221 */ /* 0x000fe20000000000 */
[----:B------:R-:W-:Y:S01]  /*50e0*/  FADD R124, R77, R120 ;  /* 0x000000784d7c7221 */ /* 0x000fe20000000000 */
[----:B------:R-:W2:Y:S01]  /*50f0*/  MUFU.EX2 R86, R86 ;  /* 0x0000005600567308 */ /* 0x000ea20000000800 */
[----:B------:R-:W-:Y:S01]  /*5100*/  FADD R77, R54, R83 ;  /* 0x00000053364d7221 */ /* 0x000fe20000000000 */
[----:B------:R-:W-:Y:S01]  /*5110*/  @!P6 FMUL R87, R87, 0.5 ;  /* 0x3f0000005757e820 */ /* 0x000fe20000400000 */
[----:B------:R-:W-:Y:S01]  /*5120*/  FADD R121, R5, R84 ;  /* 0x0000005405797221 */ /* 0x000fe20000000000 */
[----:B------:R-:W-:Y:S01]  /*5130*/  FADD R5, R33, R66 ;  /* 0x0000004221057221 */ /* 0x000fe20000000000 */
[----:B------:R-:W-:Y:S01]  /*5140*/  FADD R84, R39, R64 ;  /* 0x0000004027547221 */ /* 0x000fe20000000000 */
[----:B------:R-:W-:Y:S01]  /*5150*/  FADD R123, R30, R77 ;  /* 0x0000004d1e7b7221 */ /* 0x000fe20000000000 */
[----:B------:R-:W-:Y:S01]  /*5160*/  FADD R77, R37, R74 ;  /* 0x0000004a254d7221 */ /* 0x000fe20000000000 */
[----:B------:R3:W4:Y:S01]  /*5170*/  MUFU.EX2 R55, R87 ;  /* 0x0000005700377308 */ /* 0x0007220000000800 */
[----:B-1----:R-:W-:Y:S01]  /*5180*/  @!P4 FMUL R79, R79, R79 ;  /* 0x0000004f4f4fc220 */ /* 0x002fe20000400000 */
[----:B------:R-:W-:Y:S01]  /*5190*/  @!P3 FMUL R10, R10, 0.5 ;  /* 0x3f0000000a0ab820 */ /* 0x000fe20000400000 */
[----:B------:R-:W-:Y:S01]  /*51a0*/  FADD R30, R72, R63 ;  /* 0x0000003f481e7221 */ /* 0x000fe20000000000 */
[----:B------:R-:W-:Y:S01]  /*51b0*/  FADD R81, R80, R71 ;  /* 0x0000004750517221 */ /* 0x000fe20000000000 */
[----:B------:R-:W-:Y:S01]  /*51c0*/  FADD R85, R50, R79 ;  /* 0x0000004f32557221 */ /* 0x000fe20000000000 */
[----:B------:R-:W-:Y:S01]  /*51d0*/  FADD R31, R31, R38 ;  /* 0x000000261f1f7221 */ /* 0x000fe20000000000 */
[----:B------:R-:W-:Y:S01]  /*51e0*/  FADD R42, R27, R42 ;  /* 0x0000002a1b2a7221 */ /* 0x000fe20000000000 */
[----:B------:R-:W1:Y:S01]  /*51f0*/  MUFU.EX2 R73, R73 ;  /* 0x0000004900497308 */ /* 0x000e620000000800 */
[----:B--2---:R-:W-:Y:S01]  /*5200*/  @!P5 FMUL R86, R86, R86 ;  /* 0x000000565656d220 */ /* 0x004fe20000400000 */
[----:B---3--:R-:W-:Y:S01]  /*5210*/  FADD R87, R5, R84 ;  /* 0x0000005405577221 */ /* 0x008fe20000000000 */
[----:B------:R-:W-:Y:S01]  /*5220*/  FADD R30, R30, R85 ;  /* 0x000000551e1e7221 */ /* 0x000fe20000000000 */
[----:B------:R-:W-:Y:S01]  /*5230*/  FADD R26, R26, R7 ;  /* 0x000000071a1a7221 */ /* 0x000fe20000000000 */
[----:B------:R-:W-:Y:S01]  /*5240*/  FADD R84, R47, R86 ;  /* 0x000000562f547221 */ /* 0x000fe20000000000 */
[----:B------:R-:W-:Y:S01]  /*5250*/  FADD R121, R121, R124 ;  /* 0x0000007c79797221 */ /* 0x000fe20000000000 */
[----:B------:R-:W-:Y:S01]  /*5260*/  FADD R122, R122, R123 ;  /* 0x0000007b7a7a7221 */ /* 0x000fe20000000000 */
[----:B------:R-:W2:Y:S01]  /*5270*/  MUFU.EX2 R5, R10 ;  /* 0x0000000a00057308 */ /* 0x000ea20000000800 */
[----:B----4-:R-:W-:Y:S01]  /*5280*/  @!P6 FMUL R55, R55, R55 ;  /* 0x000000373737e220 */ /* 0x010fe20000400000 */
[----:B------:R-:W-:Y:S01]  /*5290*/  FADD R84, R77, R84 ;  /* 0x000000544d547221 */ /* 0x000fe20000000000 */
[----:B------:R-:W-:Y:S01]  /*52a0*/  FADD R26, R31, R26 ;  /* 0x0000001a1f1a7221 */ /* 0x000fe20000000000 */
[----:B------:R-:W-:Y:S01]  /*52b0*/  FADD R29, R29, R42 ;  /* 0x0000002a1d1d7221 */ /* 0x000fe20000000000 */
[----:B------:R-:W-:Y:S01]  /*52c0*/  FADD R120, R58, R55 ;  /* 0x000000373a787221 */ /* 0x000fe20000000000 */
[----:B------:R-:W-:Y:S01]  /*52d0*/  FADD R84, R87, R84 ;  /* 0x0000005457547221 */ /* 0x000fe20000000000 */
[----:B------:R-:W-:Y:S01]  /*52e0*/  SHF.L.U32 R7, R2, 0x1f, RZ ;  /* 0x0000001f02077819 */ /* 0x000fe200000006ff */
[----:B------:R-:W-:Y:S01]  /*52f0*/  FADD R26, R29, R26 ;  /* 0x0000001a1d1a7221 */ /* 0x000fe20000000000 */
[----:B------:R-:W-:Y:S01]  /*5300*/  FADD R81, R81, R120 ;  /* 0x0000007851517221 */ /* 0x000fe20000000000 */
[----:B------:R-:W-:Y:S01]  /*5310*/  FADD R84, R121, R84 ;  /* 0x0000005479547221 */ /* 0x000fe20000000000 */
[----:B-1----:R-:W-:Y:S01]  /*5320*/  @!P2 FMUL R73, R73, R73 ;  /* 0x000000494949a220 */ /* 0x002fe20000400000 */
[----:B------:R1:W3:Y:S01]  /*5330*/  SYNCS.PHASECHK.TRANS64.TRYWAIT P2, [UR6+0x18000], R7 ;  /* 0x01800007ff0075a7 */ /* 0x0002e20008040146 */
[----:B------:R-:W-:Y:S01]  /*5340*/  FADD R81, R30, R81 ;  /* 0x000000511e517221 */ /* 0x000fe20000000000 */
[----:B------:R-:W-:Y:S01]  /*5350*/  F2FP.BF16.F32.PACK_AB R27, R72, R33 ;  /* 0x00000021481b723e */ /* 0x000fe200000010ff */
[----:B------:R-:W-:Y:S01]  /*5360*/  FMUL R90, R90, R73 ;  /* 0x000000495a5a7220 */ /* 0x000fe20000400000 */
[----:B------:R-:W-:Y:S01]  /*5370*/  F2FP.BF16.F32.PACK_AB R29, R76, R35 ;  /* 0x000000234c1d723e */ /* 0x000fe200000010ff */
[----:B------:R-:W-:Y:S01]  /*5380*/  FADD R81, R122, R81 ;  /* 0x000000517a517221 */ /* 0x000fe20000000000 */
[----:B--2---:R-:W-:Y:S01]  /*5390*/  @!P3 FMUL R5, R5, R5 ;  /* 0x000000050505b220 */ /* 0x004fe20000400000 */
[----:B------:R-:W-:Y:S01]  /*53a0*/  F2FP.BF16.F32.PACK_AB R31, R80, R37 ;  /* 0x00000025501f723e */ /* 0x000fe200000010ff */
[----:B------:R-:W-:Y:S01]  /*53b0*/  FMUL R91, R91, R73 ;  /* 0x000000495b5b7220 */ /* 0x000fe20000400000 */
[----:B------:R-:W-:Y:S01]  /*53c0*/  FADD R84, R84, R81 ;  /* 0x0000005154547221 */ /* 0x000fe20000000000 */
[----:B------:R-:W-:Y:S01]  /*53d0*/  F2FP.BF16.F32.PACK_AB R33, R46, R43 ;  /* 0x0000002b2e21723e */ /* 0x000fe200000010ff */
[----:B------:R-:W-:Y:S01]  /*53e0*/  FFMA R12, R5, R12, R26 ;  /* 0x0000000c050c7223 */ /* 0x000fe2000000001a */
[----:B------:R-:W-:Y:S01]  /*53f0*/  F2FP.BF16.F32.PACK_AB R35, R50, R39 ;  /* 0x000000273223723e */ /* 0x000fe200000010ff */
[----:B------:R-:W-:Y:S01]  /*5400*/  FFMA R14, R73, R14, R84 ;  /* 0x0000000e490e7223 */ /* 0x000fe20000000054 */
[----:B------:R-:W-:Y:S01]  /*5410*/  F2FP.BF16.F32.PACK_AB R37, R54, R51 ;  /* 0x000000333625723e */ /* 0x000fe200000010ff */
[----:B------:R-:W-:Y:S01]  /*5420*/  FMUL R88, R88, R5 ;  /* 0x0000000558587220 */ /* 0x000fe20000400000 */
[----:B------:R-:W-:Y:S01]  /*5430*/  F2FP.BF16.F32.PACK_AB R39, R58, R47 ;  /* 0x0000002f3a27723e */ /* 0x000fe200000010ff */
[----:B------:R-:W-:Y:S01]  /*5440*/  FMUL R89, R89, R5 ;  /* 0x0000000559597220 */ /* 0x000fe20000400000 */
[----:B------:R-:W-:Y:S01]  /*5450*/  F2FP.BF16.F32.PACK_AB R42, R20, R45 ;  /* 0x0000002d142a723e */ /* 0x000fe200000010ff */
[----:B------:R-:W-:Y:S01]  /*5460*/  FMUL R92, R92, R5 ;  /* 0x000000055c5c7220 */ /* 0x000fe20000400000 */
[----:B------:R-:W-:Y:S01]  /*5470*/  F2FP.BF16.F32.PACK_AB R46, R22, R53 ;  /* 0x00000035162e723e */ /* 0x000fe200000010ff */
[----:B------:R-:W-:Y:S01]  /*5480*/  FMUL R93, R93, R5 ;  /* 0x000000055d5d7220 */ /* 0x000fe20000400000 */
[----:B------:R-:W-:Y:S01]  /*5490*/  F2FP.BF16.F32.PACK_AB R50, R52, R61 ;  /* 0x0000003d3432723e */ /* 0x000fe200000010ff */
[-C--:B------:R-:W-:Y:S01]  /*54a0*/  FMUL R96, R96, R5.reuse ;  /* 0x0000000560607220 */ /* 0x080fe20000400000 */
        /* <DEDUP_REMOVED lines=39> */
[----:B------:R-:W-:Y:S01]  /*5720*/  F2FP.BF16.F32.PACK_AB R54, R60, R69 ;  /* 0x000000453c36723e */ /* 0x000fe200000010ff */
[----:B-1-3--:R-:W-:Y:S06]  /*5730*/  @!P0 BRA `(.L_x_27) ;  /* 0x0000000000048947 */ /* 0x00afec0003800000 */
[----:B------:R-:W-:Y:S01]  /*5740*/  BPT.TRAP 0x1 ;  /* 0x000000040000795c */ /* 0x000fe20000300000 */
.L_x_27:
[----:B------:R-:W-:Y:S05]  /*5750*/  @P2 BRA `(.L_x_28) ;  /* 0x0000000000082947 */ /* 0x000fea0003800000 */
[----:B------:R-:W1:Y:S02]  /*5760*/  SYNCS.PHASECHK.TRANS64.TRYWAIT P2, [UR6+0x18000], R7 ;  /* 0x01800007ff0075a7 */ /* 0x000e640008040146 */
[----:B-1----:R-:W-:Y:S05]  /*5770*/  @!P2 BRA `(.L_x_29) ;  /* 0x00000028009ca947 */ /* 0x002fea0003800000 */
.L_x_28:
[----:B------:R-:W-:Y:S01]  /*5780*/  ULEA UR6, UR23, UR20, 0xa ;  /* 0x0000001417067291 */ /* 0x000fe2000f8e503f */
[----:B------:R-:W-:Y:S01]  /*5790*/  WARPGROUP.ARRIVE ;  /* 0x00000000000079c5 */ /* 0x000fe20000000000 */
[----:B------:R-:W-:Y:S01]  /*57a0*/  UMOV UR7, 0x40000040 ;  /* 0x4000004000077882 */ /* 0x000fe20000000000 */
[----:B------:R-:W-:Y:S01]  /*57b0*/  UMOV UR11, 0x40000040 ;  /* 0x40000040000b7882 */ /* 0x000fe20000000000 */
[----:B------:R-:W-:Y:S01]  /*57c0*/  UIADD3 UR10, UR6, 0x80, URZ ;  /* 0x00000080060a7890 */ /* 0x000fe2000fffe03f */
[----:B------:R-:W-:-:S04]  /*57d0*/  F2FP.BF16.F32.PACK_AB R55, R55, R86 ;  /* 0x000000563737723e */ /* 0x000fc800000010ff */
[----:B------:R-:W-:Y:S01]  /*57e0*/  HGMMA.64x64x16.F32.BF16 R88, R24, gdesc[UR4].tnspB, R88, gsb0 ;  /* 0x40e0000418587df0 */ /* 0x000fe20008001858 */
[----:B------:R-:W-:Y:S02]  /*57f0*/  UMOV UR7, 0x40000040 ;  /* 0x4000004000077882 */ /* 0x000fe40000000000 */
        /* <DEDUP_REMOVED lines=25> */
[----:B------:R-:W-:Y:S01]  /*5990*/  UIADD3 UR6, UR6, 0x380, URZ ;  /* 0x0000038006067890 */ /* 0x000fe2000fffe03f */
[----:B------:R-:W-:Y:S02]  /*59a0*/  WARPGROUP.DEPBAR.LE gsb0, 0x0 ;  /* 0x00008000000079c5 */ /* 0x000fe40000010000 */
[----:B------:R-:W-:-:S06]  /*59b0*/  WARPGROUP.ARRIVE ;  /* 0x00000000000079c5 */ /* 0x000fcc0000000000 */
[----:B------:R-:W-:Y:S03]  /*59c0*/  HGMMA.64x64x16.F32.BF16 R88, R48, gdesc[UR8].tnspB, R88, gsb0 ;  /* 0x40e0000830587df0 */ /* 0x000fe60008001858 */
[----:B------:R-:W-:Y:S02]  /*59d0*/  WARPGROUP.DEPBAR.LE gsb0, 0x0 ;  /* 0x00008000000079c5 */ /* 0x000fe40000010000 */
[----:B------:R-:W-:-:S06]  /*59e0*/  WARPGROUP.ARRIVE ;  /* 0x00000000000079c5 */ /* 0x000fcc0000000000 */
[----:B------:R-:W-:Y:S03]  /*59f0*/  HGMMA.64x64x16.F32.BF16 R88, R52, gdesc[UR4].tnspB, R88, gsb0 ;  /* 0x40e0000434587df0 */ /* 0x000fe60008001858 */
[----:B------:R-:W-:Y:S02]  /*5a00*/  WARPGROUP.DEPBAR.LE gsb0, 0x0 ;  /* 0x00008000000079c5 */ /* 0x000fe40000010000 */
[----:B------:R-:W-:Y:S05]  /*5a10*/  @!P0 BRA `(.L_x_30) ;  /* 0x0000000000048947 */ /* 0x000fea0003800000 */
[----:B------:R-:W-:Y:S01]  /*5a20*/  BPT.TRAP 0x1 ;  /* 0x000000040000795c */ /* 0x000fe20000300000 */
.L_x_30:
[----:B------:R-:W-:-:S04]  /*5a30*/  ULEA UR6, UR21, UR36, 0x3 ;  /* 0x0000002415067291 */ /* 0x000fc8000f8e183f */
[----:B------:R-:W-:-:S04]  /*5a40*/  UIADD3 UR6, UR6, 0x18028, URZ ;  /* 0x0001802806067890 */ /* 0x000fc8000fffe03f */
[----:B------:R-:W-:-:S09]  /*5a50*/  UPRMT UR6, URZ, 0x654, UR6 ;  /* 0x000006543f067896 */ /* 0x000fd20008000006 */
[----:B------:R-:W-:Y:S01]  /*5a60*/  SYNCS.ARRIVE.TRANS64.RED.A1T0 RZ, [UR6], RZ ;  /* 0x000000ffffff79a7 */ /* 0x000fe20008100406 */
[----:B------:R-:W-:Y:S05]  /*5a70*/  @P1 BRA `(.L_x_31) ;  /* 0x0000000000041947 */ /* 0x000fea0003800000 */
[----:B------:R-:W-:Y:S01]  /*5a80*/  BPT.TRAP 0x1 ;  /* 0x000000040000795c */ /* 0x000fe20000300000 */
.L_x_31:
[----:B------:R-:W-:-:S04]  /*5a90*/  UIADD3 UR21, UR21, 0x1, URZ ;  /* 0x0000000115157890 */ /* 0x000fc8000fffe03f */
[----:B------:R-:W-:-:S04]  /*5aa0*/  UISETP.NE.AND UP0, UPT, UR21, 0x5, UPT ;  /* 0x000000051500788c */ /* 0x000fc8000bf05270 */
[----:B------:R-:W-:Y:S01]  /*5ab0*/  USEL UR21, UR21, URZ, UP0 ;  /* 0x0000003f15157287 */ /* 0x000fe20008000000 */
[----:B------:R-:W-:Y:S11]  /*5ac0*/  @!P0 BRA `(.L_x_32) ;  /* 0x0000000000048947 */ /* 0x000ff60003800000 */
[----:B------:R-:W-:Y:S01]  /*5ad0*/  BPT.TRAP 0x1 ;  /* 0x000000040000795c */ /* 0x000fe20000300000 */
.L_x_32:
[----:B------:R-:W-:-:S04]  /*5ae0*/  ULEA UR6, UR21, UR36, 0x3 ;  /* 0x0000002415067291 */ /* 0x000fc8000f8e183f */
[----:B------:R-:W-:-:S04]  /*5af0*/  UIADD3 UR6, UR6, 0x18028, URZ ;  /* 0x0001802806067890 */ /* 0x000fc8000fffe03f */
[----:B------:R-:W-:-:S09]  /*5b00*/  UPRMT UR6, URZ, 0x654, UR6 ;  /* 0x000006543f067896 */ /* 0x000fd20008000006 */
[----:B------:R-:W-:Y:S01]  /*5b10*/  SYNCS.ARRIVE.TRANS64.RED.A1T0 RZ, [UR6], RZ ;  /* 0x000000ffffff79a7 */ /* 0x000fe20008100406 */
[----:B------:R-:W-:Y:S05]  /*5b20*/  @P1 BRA `(.L_x_33) ;  /* 0x0000000000041947 */ /* 0x000fea0003800000 */
[----:B------:R-:W-:Y:S01]  /*5b30*/  BPT.TRAP 0x1 ;  /* 0x000000040000795c */ /* 0x000fe20000300000 */
.L_x_33:
[----:B------:R-:W-:Y:S01]  /*5b40*/  UIADD3 UR23, UR23, 0x1, URZ ;  /* 0x0000000117177890 */ /* 0x000fe2000fffe03f */
[C---:B------:R-:W-:Y:S01]  /*5b50*/  ISETP.GT.AND P2, PT, R0.reuse, 0x2, PT ;  /* 0x000000020000780c */ /* 0x040fe20003f44270 */
[----:B------:R-:W-:Y:S01]  /*5b60*/  UIADD3 UR21, UR21, 0x1, URZ ;  /* 0x0000000115157890 */ /* 0x000fe2000fffe03f */
[----:B------:R-:W-:Y:S01]  /*5b70*/  IADD3 R0, R0, -0x1, RZ ;  /* 0xffffffff00007810 */ /* 0x000fe20007ffe0ff */
[----:B------:R-:W-:Y:S01]  /*5b80*/  UISETP.NE.AND UP1, UPT, UR23, 0x5, UPT ;  /* 0x000000051700788c */ /* 0x000fe2000bf25270 */
[----:B-1----:R-:W-:Y:S01]  /*5b90*/  MOV R7, R3 ;  /* 0x0000000300077202 */ /* 0x002fe20000000f00 */
[----:B------:R-:W-:Y:S01]  /*5ba0*/  UISETP.NE.AND UP0, UPT, UR21, 0x5, UPT ;  /* 0x000000051500788c */ /* 0x000fe2000bf05270 */
[----:B------:R-:W-:Y:S01]  /*5bb0*/  MOV R5, R4 ;  /* 0x0000000400057202 */ /* 0x000fe20000000f00 */
[----:B------:R-:W-:Y:S02]  /*5bc0*/  USEL UR6, URZ, 0x1, UP1 ;  /* 0x000000013f067887 */ /* 0x000fe40008800000 */
[----:B------:R-:W-:-:S02]  /*5bd0*/  USEL UR21, UR21, URZ, UP0 ;  /* 0x0000003f15157287 */ /* 0x000fc40008000000 */
[----:B------:R-:W-:Y:S02]  /*5be0*/  USEL UR23, UR23, URZ, UP1 ;  /* 0x0000003f17177287 */ /* 0x000fe40008800000 */
[----:B------:R-:W-:Y:S01]  /*5bf0*/  LOP3.LUT R2, R2, UR6, RZ, 0x3c, !PT ;  /* 0x0000000602027c12 */ /* 0x000fe2000f8e3cff */
[----:B------:R-:W-:Y:S09]  /*5c00*/  @P2 BRA `(.L_x_34) ;  /* 0xffffffd400d42947 */ /* 0x000ff2000383ffff */
.L_x_23:
[----:B------:R-:W1:Y:S01]  /*5c10*/  SHFL.BFLY PT, R5, R12, 0x1, 0x1f ;  /* 0x0c201f000c057f89 */ /* 0x000e6200000e0000 */
[----:B------:R-:W-:Y:S01]  /*5c20*/  BSSY B0, `(.L_x_35) ;  /* 0x0000023000007945 */ /* 0x000fe20003800000 */
[----:B------:R-:W-:Y:S02]  /*5c30*/  MOV R9, 0x7f800000 ;  /* 0x7f80000000097802 */ /* 0x000fe40000000f00 */
[----:B------:R-:W2:Y:S01]  /*5c40*/  SHFL.BFLY PT, R7, R14, 0x1, 0x1f ;  /* 0x0c201f000e077f89 */ /* 0x000ea200000e0000 */
[----:B------:R-:W-:Y:S02]  /*5c50*/  MOV R10, 0x3f800000 ;  /* 0x3f800000000a7802 */ /* 0x000fe40000000f00 */
[----:B------:R-:W-:Y:S01]  /*5c60*/  MOV R11, 0x7f800000 ;  /* 0x7f800000000b7802 */ /* 0x000fe20000000f00 */
[----:B-1----:R-:W-:Y:S01]  /*5c70*/  FADD R5, R5, R12 ;  /* 0x0000000c05057221 */ /* 0x002fe20000000000 */
[----:B--2---:R-:W-:-:S04]  /*5c80*/  FADD R15, R7, R14 ;  /* 0x0000000e070f7221 */ /* 0x004fc80000000000 */
[----:B------:R-:W1:Y:S04]  /*5c90*/  SHFL.BFLY PT, R0, R5, 0x2, 0x1f ;  /* 0x0c401f0005007f89 */ /* 0x000e6800000e0000 */
[----:B------:R-:W2:Y:S01]  /*5ca0*/  SHFL.BFLY PT, R16, R15, 0x2, 0x1f ;  /* 0x0c401f000f107f89 */ /* 0x000ea200000e0000 */
[C---:B-1----:R-:W-:Y:S01]  /*5cb0*/  FSETP.NE.AND P0, PT, R5.reuse, -R0, PT ;  /* 0x800000000500720b */ /* 0x042fe20003f05000 */
[----:B------:R-:W-:Y:S01]  /*5cc0*/  FADD R2, R5, R0 ;  /* 0x0000000005027221 */ /* 0x000fe20000000000 */
[----:B------:R-:W-:Y:S01]  /*5cd0*/  MOV R0, 0x3f800000 ;  /* 0x3f80000000007802 */ /* 0x000fe20000000f00 */
[----:B--2---:R-:W-:-:S10]  /*5ce0*/  FADD R8, R15, R16 ;  /* 0x000000100f087221 */ /* 0x004fd40000000000 */
[----:B------:R-:W-:Y:S05]  /*5cf0*/  @!P0 BRA `(.L_x_36) ;  /* 0x0000000000548947 */ /* 0x000fea0003800000 */
[----:B------:R-:W-:Y:S01]  /*5d00*/  IADD3 R0, R2, 0x1800000, RZ ;  /* 0x0180000002007810 */ /* 0x000fe20007ffe0ff */
[----:B------:R-:W-:Y:S03]  /*5d10*/  BSSY B1, `(.L_x_37) ;  /* 0x000000c000017945 */ /* 0x000fe60003800000 */
[----:B------:R-:W-:-:S04]  /*5d20*/  LOP3.LUT R0, R0, 0x7f800000, RZ, 0xc0, !PT ;  /* 0x7f80000000007812 */ /* 0x000fc800078ec0ff */
[----:B------:R-:W-:-:S13]  /*5d30*/  ISETP.GT.U32.AND P0, PT, R0, 0x1ffffff, PT ;  /* 0x01ffffff0000780c */ /* 0x000fda0003f04070 */
[----:B------:R-:W-:Y:S05]  /*5d40*/  @P0 BRA `(.L_x_38) ;  /* 0x0000000000100947 */ /* 0x000fea0003800000 */
[----:B------:R-:W-:-:S07]  /*5d50*/  MOV R13, 0x5d70 ;  /* 0x00005d70000d7802 */ /* 0x000fce0000000f00 */
[----:B------:R-:W-:Y:S05]  /*5d60*/  CALL.REL.NOINC `($__internal_0_$__cuda_sm20_rcp_rn_f32_slowpath) ;  /* 0x0000002400c87944 */ /* 0x000fea0003c00000 */
[----:B------:R-:W-:Y:S01]  /*5d70*/  MOV R0, R5 ;  /* 0x0000000500007202 */ /* 0x000fe20000000f00 */
[----:B------:R-:W-:Y:S06]  /*5d80*/  BRA `(.L_x_39) ;  /* 0x0000000000107947 */ /* 0x000fec0003800000 */
.L_x_38:
[----:B------:R-:W1:Y:S02]  /*5d90*/  MUFU.RCP R5, R2 ;  /* 0x0000000200057308 */ /* 0x000e640000001000 */
[----:B-1----:R-:W-:-:S04]  /*5da0*/  FFMA R0, R2, R5, -1 ;  /* 0xbf80000002007423 */ /* 0x002fc80000000005 */
[----:B------:R-:W-:-:S04]  /*5db0*/  FADD.FTZ R0, -R0, -RZ ;  /* 0x800000ff00007221 */ /* 0x000fc80000010100 */
[----:B------:R-:W-:-:S07]  /*5dc0*/  FFMA R0, R5, R0, R5 ;  /* 0x0000000005007223 */ /* 0x000fce0000000005 */
.L_x_39:
[----:B------:R-:W-:Y:S05]  /*5dd0*/  BSYNC B1 ;  /* 0x0000000000017941 */ /* 0x000fea0003800000 */
.L_x_37:
[----:B------:R-:W-:Y:S01]  /*5de0*/  FSETP.GEU.AND P0, PT, |R2|, 1.175494350822287508e-38, PT ;  /* 0x008000000200780b */ /* 0x000fe20003f0e200 */
[----:B------:R-:W-:-:S12]  /*5df0*/  ULDC UR4, c[0x0][0x600] ;  /* 0x0001800000047ab9 */ /* 0x000fd80000000800 */
[----:B------:R-:W-:-:S04]  /*5e00*/  @!P0 FMUL R2, R2, 16777216 ;  /* 0x4b80000002028820 */ /* 0x000fc80000400000 */
[----:B------:R-:W1:Y:S02]  /*5e10*/  MUFU.LG2 R5, R2 ;  /* 0x0000000200057308 */ /* 0x000e640000000c00 */
[----:B-1----:R-:W-:-:S04]  /*5e20*/  @!P0 FADD R5, R5, -24 ;  /* 0xc1c0000005058421 */ /* 0x002fc80000000000 */
[----:B------:R-:W-:-:S04]  /*5e30*/  FMUL R6, R5, 0.69314718246459960938 ;  /* 0x3f31721805067820 */ /* 0x000fc80000400000 */
[----:B------:R-:W-:-:S07]  /*5e40*/  FFMA R11, R3, UR4, R6 ;  /* 0x00000004030b7c23 */ /* 0x000fce0008000006 */
.L_x_36:
[----:B------:R-:W-:Y:S05]  /*5e50*/  BSYNC B0 ;  /* 0x0000000000007941 */ /* 0x000fea0003800000 */
.L_x_35:
[----:B------:R-:W-:Y:S01]  /*5e60*/  FSETP.NE.AND P0, PT, R15, -R16, PT ;  /* 0x800000100f00720b */ /* 0x000fe20003f05000 */
[----:B------:R-:W-:Y:S01]  /*5e70*/  ULDC UR4, c[0x0][0x608] ;  /* 0x0001820000047ab9 */ /* 0x000fe20000000800 */
[----:B------:R-:W-:Y:S01]  /*5e80*/  BSSY B0, `(.L_x_40) ;  /* 0x0000029000007945 */ /* 0x000fe20003800000 */
[----:B------:R-:W-:-:S04]  /*5e90*/  FMUL R0, R0, UR4 ;  /* 0x0000000400007c20 */ /* 0x000fc80008400000 */
        /* <DEDUP_REMOVED lines=16> */
[----:B------:R-:W-:Y:S06]  /*5fa0*/  @!P0 BRA `(.L_x_41) ;  /* 0x0000000000588947 */ /* 0x000fec0003800000 */
[----:B------:R-:W-:Y:S01]  /*5fb0*/  IADD3 R0, R8, 0x1800000, RZ ;  /* 0x0180000008007810 */ /* 0x000fe20007ffe0ff */
[----:B------:R-:W-:Y:S03]  /*5fc0*/  BSSY B1, `(.L_x_42) ;  /* 0x000000d000017945 */ /* 0x000fe60003800000 */
[----:B------:R-:W-:-:S04]  /*5fd0*/  LOP3.LUT R0, R0, 0x7f800000, RZ, 0xc0, !PT ;  /* 0x7f80000000007812 */ /* 0x000fc800078ec0ff */
[----:B------:R-:W-:-:S13]  /*5fe0*/  ISETP.GT.U32.AND P0, PT, R0, 0x1ffffff, PT ;  /* 0x01ffffff0000780c */ /* 0x000fda0003f04070 */
[----:B------:R-:W-:Y:S05]  /*5ff0*/  @P0 BRA `(.L_x_43) ;  /* 0x0000000000140947 */ /* 0x000fea0003800000 */
[----:B------:R-:W-:Y:S02]  /*6000*/  MOV R2, R8 ;  /* 0x0000000800027202 */ /* 0x000fe40000000f00 */
[----:B------:R-:W-:-:S07]  /*6010*/  MOV R13, 0x6030 ;  /* 0x00006030000d7802 */ /* 0x000fce0000000f00 */
[----:B------:R-:W-:Y:S05]  /*6020*/  CALL.REL.NOINC `($__internal_0_$__cuda_sm20_rcp_rn_f32_slowpath) ;  /* 0x0000002400187944 */ /* 0x000fea0003c00000 */
[----:B------:R-:W-:Y:S01]  /*6030*/  MOV R10, R5 ;  /* 0x00000005000a7202 */ /* 0x000fe20000000f00 */
[----:B------:R-:W-:Y:S06]  /*6040*/  BRA `(.L_x_44) ;  /* 0x0000000000107947 */ /* 0x000fec0003800000 */
.L_x_43:
[----:B------:R-:W1:Y:S02]  /*6050*/  MUFU.RCP R3, R8 ;  /* 0x0000000800037308 */ /* 0x000e640000001000 */
[----:B-1----:R-:W-:-:S04]  /*6060*/  FFMA R0, R8, R3, -1 ;  /* 0xbf80000008007423 */ /* 0x002fc80000000003 */
[----:B------:R-:W-:-:S04]  /*6070*/  FADD.FTZ R0, -R0, -RZ ;  /* 0x800000ff00007221 */ /* 0x000fc80000010100 */
[----:B------:R-:W-:-:S07]  /*6080*/  FFMA R10, R3, R0, R3 ;  /* 0x00000000030a7223 */ /* 0x000fce0000000003 */
.L_x_44:
[----:B------:R-:W-:Y:S05]  /*6090*/  BSYNC B1 ;  /* 0x0000000000017941 */ /* 0x000fea0003800000 */
.L_x_42:
[----:B------:R-:W-:Y:S01]  /*60a0*/  FSETP.GEU.AND P0, PT, |R8|, 1.175494350822287508e-38, PT ;  /* 0x008000000800780b */ /* 0x000fe20003f0e200 */
[----:B------:R-:W-:-:S12]  /*60b0*/  ULDC UR4, c[0x0][0x600] ;  /* 0x0001800000047ab9 */ /* 0x000fd80000000800 */
[----:B------:R-:W-:-:S04]  /*60c0*/  @!P0 FMUL R8, R8, 16777216 ;  /* 0x4b80000008088820 */ /* 0x000fc80000400000 */
[----:B------:R-:W1:Y:S02]  /*60d0*/  MUFU.LG2 R0, R8 ;  /* 0x0000000800007308 */ /* 0x000e640000000c00 */
[----:B-1----:R-:W-:-:S04]  /*60e0*/  @!P0 FADD R0, R0, -24 ;  /* 0xc1c0000000008421 */ /* 0x002fc80000000000 */
[----:B------:R-:W-:-:S04]  /*60f0*/  FMUL R9, R0, 0.69314718246459960938 ;  /* 0x3f31721800097820 */ /* 0x000fc80000400000 */
[----:B------:R-:W-:-:S07]  /*6100*/  FFMA R9, R4, UR4, R9 ;  /* 0x0000000404097c23 */ /* 0x000fce0008000009 */
.L_x_41:
[----:B------:R-:W-:Y:S05]  /*6110*/  BSYNC B0 ;  /* 0x0000000000007941 */ /* 0x000fea0003800000 */
.L_x_40:
[----:B------:R-:W-:Y:S01]  /*6120*/  UIADD3 UR4, UR37, -0x1, URZ ;  /* 0xffffffff25047890 */ /* 0x000fe2000fffe03f */
[----:B------:R-:W1:Y:S01]  /*6130*/  S2R R2, SR_TID.X ;  /* 0x0000000000027919 */ /* 0x000e620000002100 */
[----:B------:R-:W-:Y:S01]  /*6140*/  ULDC UR5, c[0x0][0x608] ;  /* 0x0001820000057ab9 */ /* 0x000fe20000000800 */
[----:B------:R-:W-:Y:S01]  /*6150*/  ULDC.64 UR8, c[0x0][0x208] ;  /* 0x0000820000087ab9 */ /* 0x000fe20000000a00 */
[----:B------:R-:W-:Y:S02]  /*6160*/  FMUL R10, R10, UR5 ;  /* 0x000000050a0a7c20 */ /* 0x000fe40008400000 */
[----:B------:R-:W-:Y:S01]  /*6170*/  ISETP.NE.AND P0, PT, RZ, UR4, PT ;  /* 0x00000004ff007c0c */ /* 0x000fe2000bf05270 */
[----:B------:R-:W-:-:S03]  /*6180*/  ULEA UR4, UR37, UR36, 0x3 ;  /* 0x0000002425047291 */ /* 0x000fc6000f8e183f */
[----:B------:R-:W-:-:S04]  /*6190*/  SEL R0, RZ, 0x1, P0 ;  /* 0x00000001ff007807 */ /* 0x000fc80000000000 */
[----:B------:R-:W-:-:S04]  /*61a0*/  SHF.L.U32 R0, R0, 0x1f, RZ ;  /* 0x0000001f00007819 */ /* 0x000fc800000006ff */
[----:B------:R-:W2:Y:S01]  /*61b0*/  SYNCS.PHASECHK.TRANS64.TRYWAIT P0, [UR4+0x18098], R0 ;  /* 0x01809800ff0075a7 */ /* 0x000ea20008000144 */
[C---:B-1----:R-:W-:Y:S02]  /*61c0*/  LOP3.LUT P1, RZ, R2.reuse, 0x3, RZ, 0xc0, !PT ;  /* 0x0000000302ff7812 */ /* 0x042fe4000782c0ff */
[----:B------:R-:W-:Y:S01]  /*61d0*/  LOP3.LUT R16, R2, 0x7f, RZ, 0xc0, !PT ;  /* 0x0000007f02107812 */ /* 0x000fe200078ec0ff */
[----:B--2---:R-:W-:Y:S10]  /*61e0*/  @!P0 BRA `(.L_x_45) ;  /* 0x0000002000188947 */ /* 0x004ff40003800000 */
.L_x_94:
[----:B------:R-:W-:Y:S01]  /*61f0*/  USHF.L.U32 UR42, UR42, 0x6, URZ ;  /* 0x000000062a2a7899 */ /* 0x000fe2000800063f */
[----:B------:R-:W-:Y:S01]  /*6200*/  BSSY B0, `(.L_x_46) ;  /* 0x0000018000007945 */ /* 0x000fe20003800000 */
[----:B------:R-:W-:-:S03]  /*6210*/  SHF.R.U32.HI R17, RZ, 0x5, R16 ;  /* 0x00000005ff117819 */ /* 0x000fc60000011610 */
[----:B------:R-:W-:Y:S07]  /*6220*/  @P1 BRA `(.L_x_47) ;  /* 0x0000000000541947 */ /* 0x000fee0003800000 */
[----:B------:R-:W2:Y:S01]  /*6230*/  S2UR UR4, SR_CTAID.Y ;  /* 0x00000000000479c3 */ /* 0x000ea20000002600 */
[----:B-1----:R-:W-:Y:S01]  /*6240*/  SHF.R.U32.HI R0, RZ, 0x2, R2 ;  /* 0x00000002ff007819 */ /* 0x002fe20000011602 */
[----:B------:R-:W-:Y:S01]  /*6250*/  ULDC.64 UR6, c[0x0][0x688] ;  /* 0x0001a20000067ab9 */ /* 0x000fe20000000a00 */
[----:B------:R-:W-:Y:S02]  /*6260*/  SHF.L.U32 R3, R17, 0x4, RZ ;  /* 0x0000000411037819 */ /* 0x000fe400000006ff */
[----:B------:R-:W-:-:S03]  /*6270*/  LOP3.LUT R0, R0, 0x7, RZ, 0xc0, !PT ;  /* 0x0000000700007812 */ /* 0x000fc600078ec0ff */
[----:B------:R-:W1:Y:S01]  /*6280*/  S2UR UR5, SR_CTAID.Z ;  /* 0x00000000000579c3 */ /* 0x000e620000002700 */
[----:B------:R-:W-:-:S04]  /*6290*/  LOP3.LUT R0, R3, 0xfffffff0, R0, 0xe2, !PT ;  /* 0xfffffff003007812 */ /* 0x000fc800078ee200 */
[----:B------:R-:W-:-:S04]  /*62a0*/  IADD3 R3, R0, UR42, RZ ;  /* 0x0000002a00037c10 */ /* 0x000fc8000fffe0ff */
[----:B------:R-:W-:Y:S01]  /*62b0*/  IADD3 R2, R3, 0x8, RZ ;  /* 0x0000000803027810 */ /* 0x000fe20007ffe0ff */
[----:B--2---:R-:W-:-:S04]  /*62c0*/  UIMAD UR4, UR4, UR6, UR42 ;  /* 0x00000006040472a4 */ /* 0x004fc8000f8e022a */
[----:B-1----:R-:W-:-:S03]  /*62d0*/  UIMAD UR4, UR5, UR7, UR4 ;  /* 0x00000007050472a4 */ /* 0x002fc6000f8e0204 */
[----:B------:R-:W-:Y:S02]  /*62e0*/  ULDC UR5, c[0x0][0x288] ;  /* 0x0000a20000057ab9 */ /* 0x000fe40000000800 */
[----:B------:R-:W-:Y:S02]  /*62f0*/  ISETP.GE.U32.AND P0, PT, R3, UR5, PT ;  /* 0x0000000503007c0c */ /* 0x000fe4000bf06070 */
[----:B------:R-:W-:Y:S02]  /*6300*/  IADD3 R0, P2, R0, UR4, RZ ;  /* 0x0000000400007c10 */ /* 0x000fe4000ff5e0ff */
[----:B------:R-:W-:Y:S01]  /*6310*/  ISETP.GE.U32.AND P1, PT, R2, UR5, PT ;  /* 0x0000000502007c0c */ /* 0x000fe2000bf26070 */
[----:B------:R-:W-:Y:S01]  /*6320*/  ULDC.64 UR4, c[0x0][0x680] ;  /* 0x0001a00000047ab9 */ /* 0x000fe20000000a00 */
[----:B------:R-:W-:Y:S02]  /*6330*/  IADD3.X R3, RZ, RZ, RZ, P2, !PT ;  /* 0x000000ffff037210 */ /* 0x000fe400017fe4ff */
[----:B------:R-:W-:-:S04]  /*6340*/  LEA R2, P2, R0, UR4, 0x2 ;  /* 0x0000000400027c11 */ /* 0x000fc8000f8410ff */
[----:B------:R-:W-:-:S05]  /*6350*/  LEA.HI.X R3, R0, UR5, R3, 0x2, P2 ;  /* 0x0000000500037c11 */ /* 0x000fca00090f1403 */
[----:B------:R2:W-:Y:S04]  /*6360*/  @!P0 STG.E desc[UR8][R2.64], R11 ;  /* 0x0000000b02008986 */ /* 0x0005e8000c101908 */
[----:B------:R2:W-:Y:S02]  /*6370*/  @!P1 STG.E desc[UR8][R2.64+0x20], R9 ;  /* 0x0000200902009986 */ /* 0x0005e4000c101908 */
.L_x_47:
[----:B------:R-:W-:Y:S05]  /*6380*/  BSYNC B0 ;  /* 0x0000000000007941 */ /* 0x000fea0003800000 */
.L_x_46:
[----:B------:R-:W-:Y:S01]  /*6390*/  ULDC.64 UR4, c[0x0][0x730] ;  /* 0x0001cc0000047ab9 */ /* 0x000fe20000000a00 */
[-C--:B------:R-:W-:Y:S01]  /*63a0*/  FMUL R90, R90, R10.reuse ;  /* 0x0000000a5a5a7220 */ /* 0x080fe20000400000 */
[----:B------:R-:W-:Y:S01]  /*63b0*/  ISETP.NE.U32.AND P0, PT, RZ, UR4, PT ;  /* 0x00000004ff007c0c */ /* 0x000fe2000bf05070 */
[-C--:B------:R-:W-:Y:S01]  /*63c0*/  FMUL R38, R91, R10.reuse ;  /* 0x0000000a5b267220 */ /* 0x080fe20000400000 */
[-C--:B------:R-:W-:Y:S01]  /*63d0*/  FMUL R94, R94, R10.reuse ;  /* 0x0000000a5e5e7220 */ /* 0x080fe20000400000 */
[-C--:B------:R-:W-:Y:S01]  /*63e0*/  FMUL R40, R95, R10.reuse ;  /* 0x0000000a5f287220 */ /* 0x080fe20000400000 */
[----:B------:R-:W-:Y:S01]  /*63f0*/  ISETP.NE.AND.EX P0, PT, RZ, UR5, PT, P0 ;  /* 0x00000005ff007c0c */ /* 0x000fe2000bf05300 */
        /* <DEDUP_REMOVED lines=12> */
[----:B------:R-:W-:Y:S06]  /*64c0*/  @P0 BRA `(.L_x_48) ;  /* 0x0000000000200947 */ /* 0x000fec0003800000 */
[----:B------:R-:W-:Y:S02]  /*64d0*/  ULDC.64 UR4, c[0x0][0x728] ;  /* 0x0001ca0000047ab9 */ /* 0x000fe40000000a00 */
[----:B------:R-:W-:-:S04]  /*64e0*/  ISETP.NE.U32.AND P0, PT, RZ, UR4, PT ;  /* 0x00000004ff007c0c */ /* 0x000fc8000bf05070 */
[----:B------:R-:W-:-:S13]  /*64f0*/  ISETP.NE.AND.EX P0, PT, RZ, UR5, PT, P0 ;  /* 0x00000005ff007c0c */ /* 0x000fda000bf05300 */
[----:B------:R-:W-:Y:S05]  /*6500*/  @!P0 BRA `(.L_x_49) ;  /* 0x00000000000c8947 */ /* 0x000fea0003800000 */
[----:B-12---:R-:W1:Y:S02]  /*6510*/  LDC.64 R2, c[0x0][0x728] ;  /* 0x0001ca00ff027b82 */ /* 0x006e640000000a00 */
[----:B-1----:R4:W5:Y:S01]  /*6520*/  LDG.E R2, desc[UR8][R2.64] ;  /* 0x0000000802027981 */ /* 0x002962000c1e1900 */
[----:B------:R-:W-:Y:S05]  /*6530*/  BRA `(.L_x_48) ;  /* 0x0000000000047947 */ /* 0x000fea0003800000 */
.L_x_49:
[----:B--2---:R-:W3:Y:S02]  /*6540*/  LDC R2, c[0x0][0x720] ;  /* 0x0001c800ff027b82 */ /* 0x004ee40000000800 */
.L_x_48:
[----:B-1----:R-:W-:Y:S02]  /*6550*/  MOV R0, RZ ;  /* 0x000000ff00007202 */ /* 0x002fe40000000f00 */
[----:B---3-5:R-:W-:Y:S02]  /*6560*/  MOV R35, R2 ;  /* 0x0000000200237202 */ /* 0x028fe40000000f00 */
[----:B------:R-:W-:-:S13]  /*6570*/  LOP3.LUT P0, RZ, R0, 0x1bf, RZ, 0xc0, !PT ;  /* 0x000001bf00ff7812 */ /* 0x000fda000780c0ff */
[----:B------:R-:W-:Y:S05]  /*6580*/  @!P0 BRA `(.L_x_50) ;  /* 0x0000000000408947 */ /* 0x000fea0003800000 */
[----:B------:R-:W-:Y:S01]  /*6590*/  MOV R0, 0x0 ;  /* 0x0000000000007802 */ /* 0x000fe20000000f00 */
[----:B------:R-:W-:Y:S01]  /*65a0*/  ULDC.64 UR4, c[0x4][0x68] ;  /* 0x01001a0000047ab9 */ /* 0x000fe20000000a00 */
[----:B------:R-:W-:Y:S01]  /*65b0*/  ULDC.64 UR6, c[0x4][0x8] ;  /* 0x0100020000067ab9 */ /* 0x000fe20000000a00 */
[----:B------:R-:W-:Y:S01]  /*65c0*/  MOV R4, UR4 ;  /* 0x0000000400047c02 */ /* 0x000fe20008000f00 */
[----:B--2-4-:R1:W2:Y:S01]  /*65d0*/  LDC.64 R2, c[0x4][R0] ;  /* 0x0100000000027b82 */ /* 0x0142a20000000a00 */
[----:B------:R-:W-:Y:S01]  /*65e0*/  MOV R5, UR5 ;  /* 0x0000000500057c02 */ /* 0x000fe20008000f00 */
[----:B------:R-:W-:Y:S01]  /*65f0*/  ULDC.64 UR4, c[0x4][0x70] ;  /* 0x01001c0000047ab9 */ /* 0x000fe20000000a00 */
[----:B------:R-:W-:Y:S02]  /*6600*/  MOV R10, UR6 ;  /* 0x00000006000a7c02 */ /* 0x000fe40008000f00 */
[----:B------:R-:W-:Y:S02]  /*6610*/  MOV R6, UR4 ;  /* 0x0000000400067c02 */ /* 0x000fe40008000f00 */
[----:B------:R-:W-:-:S02]  /*6620*/  MOV R7, UR5 ;  /* 0x0000000500077c02 */ /* 0x000fc40008000f00 */
[----:B------:R-:W-:Y:S02]  /*6630*/  MOV R11, UR7 ;  /* 0x00000007000b7c02 */ /* 0x000fe40008000f00 */
[----:B------:R-:W-:Y:S02]  /*6640*/  MOV R8, 0x70 ;  /* 0x0000007000087802 */ /* 0x000fe40000000f00 */
[----:B------:R-:W-:Y:S02]  /*6650*/  MOV R12, 0x1 ;  /* 0x00000001000c7802 */ /* 0x000fe40000000f00 */
[----:B-1----:R-:W-:-:S07]  /*6660*/  MOV R13, RZ ;  /* 0x000000ff000d7202 */ /* 0x002fce0000000f00 */
[----:B------:R-:W-:-:S07]  /*6670*/  LEPC R20, `(.L_x_50) ;  /* 0x000000001014794e */ /* 0x000fce0000000000 */
[----:B--2---:R-:W-:Y:S05]  /*6680*/  CALL.ABS.NOINC R2 ;  /* 0x0000000002007343 */ /* 0x004fea0003c00000 */
.L_x_50:
[----:B------:R-:W-:Y:S01]  /*6690*/  UIADD3 UR4, UR37, -0x1, URZ ;  /* 0xffffffff25047890 */ /* 0x000fe2000fffe03f */
[----:B------:R-:W-:-:S05]  /*66a0*/  MOV R18, UR36 ;  /* 0x0000002400127c02 */ /* 0x000fca0008000f00 */
[----:B--2-4-:R-:W-:-:S05]  /*66b0*/  MOV R3, UR4 ;  /* 0x0000000400037c02 */ /* 0x014fca0008000f00 */
[----:B------:R-:W-:-:S05]  /*66c0*/  IMAD R18, R3, 0x2200, R18 ;  /* 0x0000220003127824 */ /* 0x000fca00078e0212 */
[----:B------:R-:W-:-:S13]  /*66d0*/  LOP3.LUT P0, RZ, R18, 0x1b0, RZ, 0xc0, !PT ;  /* 0x000001b012ff7812 */ /* 0x000fda000780c0ff */
[----:B------:R-:W-:Y:S05]  /*66e0*/  @!P0 BRA `(.L_x_51) ;  /* 0x0000000000408947 */ /* 0x000fea0003800000 */
[----:B------:R-:W-:Y:S01]  /*66f0*/  MOV R0, 0x0 ;  /* 0x0000000000007802 */ /* 0x000fe20000000f00 */
[----:B------:R-:W-:Y:S01]  /*6700*/  ULDC.64 UR4, c[0x4][0x68] ;  /* 0x01001a0000047ab9 */ /* 0x000fe20000000a00 */
[----:B------:R-:W-:Y:S01]  /*6710*/  ULDC.64 UR6, c[0x4][0x8] ;  /* 0x0100020000067ab9 */ /* 0x000fe20000000a00 */
[----:B------:R-:W-:Y:S01]  /*6720*/  MOV R4, UR4 ;  /* 0x0000000400047c02 */ /* 0x000fe20008000f00 */
[----:B------:R1:W2:Y:S01]  /*6730*/  LDC.64 R2, c[0x4][R0] ;  /* 0x0100000000027b82 */ /* 0x0002a20000000a00 */
        /* <DEDUP_REMOVED lines=11> */
.L_x_51:
[----:B------:R-:W1:Y:S01]  /*67f0*/  S2R R5, SR_TID.X ;  /* 0x0000000000057919 */ /* 0x000e620000002100 */
[----:B------:R-:W-:Y:S01]  /*6800*/  ULDC.64 UR4, c[0x0][0x730] ;  /* 0x0001cc0000047ab9 */ /* 0x000fe20000000a00 */
[----:B------:R-:W-:Y:S02]  /*6810*/  IADD3 R16, R16, 0x1f, RZ ;  /* 0x0000001f10107810 */ /* 0x000fe40007ffe0ff */
[----:B------:R-:W-:Y:S02]  /*6820*/  ISETP.NE.U32.AND P0, PT, RZ, UR4, PT ;  /* 0x00000004ff007c0c */ /* 0x000fe4000bf05070 */
[----:B------:R-:W-:Y:S02]  /*6830*/  ISETP.GT.U32.AND P1, PT, R16, 0x3e, PT ;  /* 0x0000003e1000780c */ /* 0x000fe40003f24070 */
[----:B------:R-:W-:-:S13]  /*6840*/  ISETP.NE.AND.EX P0, PT, RZ, UR5, PT, P0 ;  /* 0x00000005ff007c0c */ /* 0x000fda000bf05300 */
[----:B------:R-:W2:Y:S01]  /*6850*/  @P0 LDC R35, c[0x0][0x720] ;  /* 0x0001c800ff230b82 */ /* 0x000ea20000000800 */
[C---:B-1----:R-:W-:Y:S02]  /*6860*/  SHF.L.U32 R0, R5.reuse, 0x5, RZ ;  /* 0x0000000505007819 */ /* 0x042fe400000006ff */
[----:B------:R-:W-:Y:S02]  /*6870*/  SHF.R.U32.HI R3, RZ, 0x1, R5 ;  /* 0x00000001ff037819 */ /* 0x000fe40000011605 */
[C---:B------:R-:W-:Y:S02]  /*6880*/  LOP3.LUT R2, R0.reuse, 0xc0, RZ, 0xc0, !PT ;  /* 0x000000c000027812 */ /* 0x040fe400078ec0ff */
[----:B------:R-:W-:Y:S02]  /*6890*/  LOP3.LUT R4, R0, 0x20, RZ, 0xc0, !PT ;  /* 0x0000002000047812 */ /* 0x000fe400078ec0ff */
[----:B------:R-:W-:Y:S02]  /*68a0*/  LOP3.LUT R2, R2, 0x8, R3, 0xf8, !PT ;  /* 0x0000000802027812 */ /* 0x000fe400078ef803 */
[----:B------:R-:W-:-:S02]  /*68b0*/  SHF.L.U32 R3, R5, 0x2, RZ ;  /* 0x0000000205037819 */ /* 0x000fc400000006ff */
[----:B------:R-:W-:Y:S01]  /*68c0*/  LEA R4, R17, R4, 0x9 ;  /* 0x0000000411047211 */ /* 0x000fe200078e48ff */
[-C--:B--2---:R-:W-:Y:S01]  /*68d0*/  FMUL R9, R24, R35.reuse ;  /* 0x0000002318097220 */ /* 0x084fe20000400000 */
[----:B------:R-:W-:Y:S01]  /*68e0*/  LOP3.LUT R3, R2, 0x18, R3, 0x78, !PT ;  /* 0x0000001802037812 */ /* 0x000fe200078e7803 */
[-C--:B------:R-:W-:Y:S01]  /*68f0*/  FMUL R16, R30, R35.reuse ;  /* 0x000000231e107220 */ /* 0x080fe20000400000 */
[----:B------:R-:W-:Y:S01]  /*6900*/  LOP3.LUT R0, R0, 0x100, RZ, 0xc0, !PT ;  /* 0x0000010000007812 */ /* 0x000fe200078ec0ff */
[-C--:B------:R-:W-:Y:S01]  /*6910*/  FMUL R6, R94, R35.reuse ;  /* 0x000000235e067220 */ /* 0x080fe20000400000 */
[----:B------:R-:W-:Y:S01]  /*6920*/  LOP3.LUT P0, RZ, R5, 0x4, RZ, 0xc0, !PT ;  /* 0x0000000405ff7812 */ /* 0x000fe2000780c0ff */
[-C--:B------:R-:W-:Y:S01]  /*6930*/  FMUL R5, R22, R35.reuse ;  /* 0x0000002316057220 */ /* 0x080fe20000400000 */
[----:B------:R-:W-:Y:S01]  /*6940*/  IADD3 R3, R3, R4, R0 ;  /* 0x0000000403037210 */ /* 0x000fe20007ffe000 */
        /* <DEDUP_REMOVED lines=14> */
[----:B------:R-:W-:Y:S01]  /*6a30*/  F2FP.BF16.F32.PACK_AB R36, R5, R0 ;  /* 0x000000000524723e */ /* 0x000fe200000010ff */
[-C--:B------:R-:W-:Y:S01]  /*6a40*/  FMUL R22, R32, R35.reuse ;  /* 0x0000002320167220 */ /* 0x080fe20000400000 */
[----:B------:R-:W-:Y:S01]  /*6a50*/  MOV R0, 0x10 ;  /* 0x0000001000007802 */ /* 0x000fe20000000f00 */
[-C--:B------:R-:W-:Y:S01]  /*6a60*/  FMUL R21, R104, R35.reuse ;  /* 0x0000002368157220 */ /* 0x080fe20000400000 */
        /* <DEDUP_REMOVED lines=13> */
[----:B------:R-:W-:Y:S01]  /*6b40*/  FMUL R35, R118, R35 ;  /* 0x0000002376237220 */ /* 0x000fe20000400000 */
[----:B------:R-:W-:-:S02]  /*6b50*/  F2FP.BF16.F32.PACK_AB R9, R15, R10 ;  /* 0x0000000a0f09723e */ /* 0x000fc400000010ff */
[----:B------:R-:W-:Y:S02]  /*6b60*/  F2FP.BF16.F32.PACK_AB R37, R7, R2 ;  /* 0x000000020725723e */ /* 0x000fe400000010ff */
[----:B------:R-:W-:Y:S02]  /*6b70*/  F2FP.BF16.F32.PACK_AB R8, R13, R8 ;  /* 0x000000080d08723e */ /* 0x000fe400000010ff */
[----:B------:R-:W-:Y:S02]  /*6b80*/  F2FP.BF16.F32.PACK_AB R10, R17, R12 ;  /* 0x0000000c110a723e */ /* 0x000fe400000010ff */
[----:B------:R-:W-:Y:S02]  /*6b90*/  F2FP.BF16.F32.PACK_AB R11, R19, R14 ;  /* 0x0000000e130b723e */ /* 0x000fe400000010ff */
[----:B------:R-:W-:Y:S02]  /*6ba0*/  SEL R0, R0, 0xfffffff0, !P0 ;  /* 0xfffffff000007807 */ /* 0x000fe40004000000 */
[----:B------:R-:W-:Y:S01]  /*6bb0*/  LEA R3, R3, R18, 0x1 ;  /* 0x0000001203037211 */ /* 0x000fe200078e08ff */
[----:B------:R-:W-:Y:S06]  /*6bc0*/  @P1 BRA `(.L_x_52) ;  /* 0x0000000000041947 */ /* 0x000fec0003800000 */
[----:B------:R-:W-:-:S04]  /*6bd0*/  DEPBAR.LE SB0, 0x1 ;  /* 0x000080400000791a */ /* 0x000fc80000000000 */
.L_x_52:
[----:B------:R-:W-:Y:S05]  /*6be0*/  WARPSYNC.ALL ;  /* 0x0000000000007948 */ /* 0x000fea0003800000 */
[----:B------:R-:W-:Y:S01]  /*6bf0*/  BAR.SYNC.DEFER_BLOCKING 0x1, 0x80 ;  /* 0x0042000000007b1d */ /* 0x000fe20000010000 */
[----:B------:R-:W-:Y:S02]  /*6c00*/  LEA R0, R0, R3, 0x1 ;  /* 0x0000000300007211 */ /* 0x000fe400078e08ff */
[----:B------:R-:W-:Y:S02]  /*6c10*/  F2FP.BF16.F32.PACK_AB R4, R16, R21 ;  /* 0x000000151004723e */ /* 0x000fe400000010ff */
[----:B------:R-:W-:Y:S01]  /*6c20*/  F2FP.BF16.F32.PACK_AB R5, R20, R23 ;  /* 0x000000171405723e */ /* 0x000fe200000010ff */
[----:B------:R-:W-:Y:S01]  /*6c30*/  BSSY B0, `(.L_x_53) ;  /* 0x000001b000007945 */ /* 0x000fe20003800000 */
[----:B------:R-:W-:-:S02]  /*6c40*/  F2FP.BF16.F32.PACK_AB R6, R22, R25 ;  /* 0x000000191606723e */ /* 0x000fc400000010ff */
[----:B------:R-:W-:Y:S02]  /*6c50*/  F2FP.BF16.F32.PACK_AB R7, R24, R27 ;  /* 0x0000001b1807723e */ /* 0x000fe400000010ff */
[----:B------:R-:W-:Y:S02]  /*6c60*/  F2FP.BF16.F32.PACK_AB R12, R26, R29 ;  /* 0x0000001d1a0c723e */ /* 0x000fe400000010ff */
[----:B------:R-:W-:Y:S02]  /*6c70*/  F2FP.BF16.F32.PACK_AB R13, R28, R31 ;  /* 0x0000001f1c0d723e */ /* 0x000fe400000010ff */
[----:B------:R-:W-:Y:S02]  /*6c80*/  F2FP.BF16.F32.PACK_AB R14, R30, R33 ;  /* 0x000000211e0e723e */ /* 0x000fe400000010ff */
[----:B------:R-:W-:Y:S01]  /*6c90*/  F2FP.BF16.F32.PACK_AB R15, R32, R35 ;  /* 0x00000023200f723e */ /* 0x000fe200000010ff */
[----:B------:R1:W-:Y:S04]  /*6ca0*/  STSM.16.M88.4 [R3], R36 ;  /* 0x0000002403007844 */ /* 0x0003e80000000200 */
[----:B------:R1:W-:Y:S01]  /*6cb0*/  STSM.16.M88.4 [R0], R8 ;  /* 0x0000000800007844 */ /* 0x0003e20000000200 */
[----:B------:R-:W-:Y:S01]  /*6cc0*/  @!PT LDS RZ, [RZ] ;  /* 0x00000000fffff984 */ /* 0x000fe20000000800 */
[----:B------:R-:W-:Y:S01]  /*6cd0*/  @!PT LDS RZ, [RZ] ;  /* 0x00000000fffff984 */ /* 0x000fe20000000800 */
[----:B------:R-:W-:Y:S01]  /*6ce0*/  @!PT LDS RZ, [RZ] ;  /* 0x00000000fffff984 */ /* 0x000fe20000000800 */
[----:B------:R-:W-:Y:S01]  /*6cf0*/  @!PT LDS RZ, [RZ] ;  /* 0x00000000fffff984 */ /* 0x000fe20000000800 */
[----:B------:R2:W-:Y:S06]  /*6d00*/  MEMBAR.ALL.CTA ;  /* 0x0000000000007992 */ /* 0x0005ec0000008000 */
[----:B--2---:R-:W2:Y:S02]  /*6d10*/  FENCE.VIEW.ASYNC.S ;  /* 0x00000000000073c6 */ /* 0x004ea40000000000 */
[----:B--2---:R-:W-:Y:S06]  /*6d20*/  BAR.SYNC.DEFER_BLOCKING 0x1, 0x80 ;  /* 0x0042000000007b1d */ /* 0x004fec0000010000 */
[----:B------:R-:W-:Y:S05]  /*6d30*/  @P1 BRA `(.L_x_54) ;  /* 0x0000000000281947 */ /* 0x000fea0003800000 */
[----:B------:R-:W-:Y:S01]  /*6d40*/  S2UR UR44, SR_CTAID.Z ;  /* 0x00000000002c79c3 */ /* 0x000fe20000002700 */
[----:B------:R-:W-:Y:S01]  /*6d50*/  ULDC.64 UR4, c[0x0][0x198] ;  /* 0x0000660000047ab9 */ /* 0x000fe20000000a00 */
[----:B------:R-:W-:Y:S01]  /*6d60*/  R2UR UR40, R18 ;  /* 0x00000000122872ca */ /* 0x000fe200000e0000 */
[----:B------:R-:W-:Y:S01]  /*6d70*/  UIADD3 UR4, UP0, UR4, 0x670, URZ ;  /* 0x0000067004047890 */ /* 0x000fe2000ff1e03f */
[----:B------:R-:W-:-:S03]  /*6d80*/  UMOV UR41, URZ ;  /* 0x0000003f00297c82 */ /* 0x000fc60008000000 */
[----:B------:R-:W-:Y:S01]  /*6d90*/  UIADD3.X UR5, URZ, UR5, URZ, UP0, !UPT ;  /* 0x000000053f057290 */ /* 0x000fe200087fe43f */
[----:B------:R-:W2:Y:S08]  /*6da0*/  S2UR UR43, SR_CTAID.Y ;  /* 0x00000000002b79c3 */ /* 0x000eb00000002600 */
[----:B--2---:R2:W-:Y:S01]  /*6db0*/  UTMASTG.4D [UR40], [UR4] ;  /* 0x00000028040073b5 */ /* 0x0045e20008018000 */
[----:B------:R0:W-:Y:S01]  /*6dc0*/  UTMACMDFLUSH ;  /* 0x00000000000079b7 */ /* 0x0001e20000000000 */
[----:B--2---:R-:W-:-:S04]  /*6dd0*/  DEPBAR.LE SB0, 0x1 ;  /* 0x000080400000791a */ /* 0x004fc80000000000 */
.L_x_54:
[----:B------:R-:W-:Y:S05]  /*6de0*/  BSYNC B0 ;  /* 0x0000000000007941 */ /* 0x000fea0003800000 */
.L_x_53:
[----:B------:R-:W-:Y:S06]  /*6df0*/  BAR.SYNC.DEFER_BLOCKING 0x1, 0x80 ;  /* 0x0042000000007b1d */ /* 0x000fec0000010000 */
[----:B------:R-:W-:Y:S01]  /*6e00*/  BSSY B0, `(.L_x_55) ;  /* 0x0000015000007945 */ /* 0x000fe20003800000 */
[----:B------:R2:W-:Y:S04]  /*6e10*/  STSM.16.M88.4 [R3+0x1000], R4 ;  /* 0x0010000403007844 */ /* 0x0005e80000000200 */
[----:B------:R2:W-:Y:S01]  /*6e20*/  STSM.16.M88.4 [R0+0x1000], R12 ;  /* 0x0010000c00007844 */ /* 0x0005e20000000200 */
[----:B------:R-:W-:Y:S01]  /*6e30*/  @!PT LDS RZ, [RZ] ;  /* 0x00000000fffff984 */ /* 0x000fe20000000800 */
[----:B------:R-:W-:Y:S01]  /*6e40*/  @!PT LDS RZ, [RZ] ;  /* 0x00000000fffff984 */ /* 0x000fe20000000800 */
[----:B------:R-:W-:Y:S01]  /*6e50*/  @!PT LDS RZ, [RZ] ;  /* 0x00000000fffff984 */ /* 0x000fe20000000800 */
[----:B------:R-:W-:Y:S01]  /*6e60*/  @!PT LDS RZ, [RZ] ;  /* 0x00000000fffff984 */ /* 0x000fe20000000800 */
[----:B------:R3:W-:Y:S06]  /*6e70*/  MEMBAR.ALL.CTA ;  /* 0x0000000000007992 */ /* 0x0007ec0000008000 */
[----:B---3--:R-:W3:Y:S02]  /*6e80*/  FENCE.VIEW.ASYNC.S ;  /* 0x00000000000073c6 */ /* 0x008ee40000000000 */
[----:B---3--:R-:W-:Y:S06]  /*6e90*/  BAR.SYNC.DEFER_BLOCKING 0x1, 0x80 ;  /* 0x0042000000007b1d */ /* 0x008fec0000010000 */
[----:B------:R-:W-:Y:S05]  /*6ea0*/  @P1 BRA `(.L_x_56) ;  /* 0x0000000000281947 */ /* 0x000fea0003800000 */
[----:B------:R-:W-:Y:S01]  /*6eb0*/  S2UR UR44, SR_CTAID.Z ;  /* 0x00000000002c79c3 */ /* 0x000fe20000002700 */
[----:B------:R-:W-:Y:S01]  /*6ec0*/  R2UR UR40, R18 ;  /* 0x00000000122872ca */ /* 0x000fe200000e0000 */
[----:B------:R-:W-:Y:S01]  /*6ed0*/  ULDC.64 UR4, c[0x0][0x198] ;  /* 0x0000660000047ab9 */ /* 0x000fe20000000a00 */
[----:B------:R-:W-:Y:S01]  /*6ee0*/  UMOV UR41, 0x20 ;  /* 0x0000002000297882 */ /* 0x000fe20000000000 */
[----:B------:R-:W-:-:S04]  /*6ef0*/  UIADD3 UR4, UP0, UR4, 0x670, URZ ;  /* 0x0000067004047890 */ /* 0x000fc8000ff1e03f */
[----:B------:R-:W3:Y:S01]  /*6f00*/  S2UR UR43, SR_CTAID.Y ;  /* 0x00000000002b79c3 */ /* 0x000ee20000002600 */
[----:B------:R-:W-:-:S05]  /*6f10*/  UIADD3.X UR5, URZ, UR5, URZ, UP0, !UPT ;  /* 0x000000053f057290 */ /* 0x000fca00087fe43f */
[----:B------:R-:W-:-:S09]  /*6f20*/  UIADD3 UR40, UR40, 0x1000, URZ ;  /* 0x0000100028287890 */ /* 0x000fd2000fffe03f */
[----:B---3--:R3:W-:Y:S02]  /*6f30*/  UTMASTG.4D [UR40], [UR4] ;  /* 0x00000028040073b5 */ /* 0x0087e40008018000 */
[----:B---3--:R0:W-:Y:S02]  /*6f40*/  UTMACMDFLUSH ;  /* 0x00000000000079b7 */ /* 0x0081e40000000000 */
.L_x_56:
[----:B------:R-:W-:Y:S05]  /*6f50*/  BSYNC B0 ;  /* 0x0000000000007941 */ /* 0x000fea0003800000 */
.L_x_55:
[----:B------:R-:W-:Y:S01]  /*6f60*/  UIADD3 UR37, UR37, -0x1, URZ ;  /* 0xffffffff25257890 */ /* 0x000fe2000fffe03f */
[----:B------:R-:W-:-:S04]  /*6f70*/  DEPBAR.LE SB0, 0x0 ;  /* 0x000080000000791a */ /* 0x000fc80000000000 */
[----:B------:R-:W-:-:S04]  /*6f80*/  USHF.L.U32 UR4, UR37, 0x3, URZ ;  /* 0x0000000325047899 */ /* 0x000fc8000800063f */
[----:B------:R-:W-:-:S04]  /*6f90*/  ULOP3.LUT UR4, UR4, 0x8, URZ, 0xe2, !UPT ;  /* 0x0000000804047892 */ /* 0x000fc8000f8ee23f */
[----:B------:R-:W-:-:S06]  /*6fa0*/  ULOP3.LUT UR4, UR4, 0x18, URZ, 0x3c, !UPT ;  /* 0x0000001804047892 */ /* 0x000fcc000f8e3c3f */
[----:B-12---:R-:W-:-:S04]  /*6fb0*/  MOV R0, UR4 ;  /* 0x0000000400007c02 */ /* 0x006fc80008000f00 */
[----:B------:R-:W-:Y:S01]  /*6fc0*/  SYNCS.ARRIVE.TRANS64.A1T0 RZ, [R0+UR36+0x18090], RZ ;  /* 0x018090ff00ff79a7 */ /* 0x000fe20008100024 */
[----:B------:R-:W-:Y:S05]  /*6fd0*/  EXIT ;  /* 0x000000000000794d */ /* 0x000fea0003800000 */
.L_x_6:
[----:B------:R-:W-:-:S08]  /*6fe0*/  UISETP.NE.AND UP0, UPT, UR7, 0x1, UPT ;  /* 0x000000010700788c */ /* 0x000fd0000bf05270 */
[----:B------:R-:W1:-:S00]  /*6ff0*/  USETMAXREG.DEALLOC.CTAPOOL 0x18 ;  /* 0x00000018000079c8 */ /* 0x000e4000080e0500 */
[----:B------:R-:W-:-:S13]  /*7000*/  PLOP3.LUT P0, PT, PT, PT, UP0, 0x80, 0x0 ;  /* 0x000000000000781c */ /* 0x000fda0003f0f008 */
[----:B------:R-:W-:Y:S05]  /*7010*/  @P0 EXIT ;  /* 0x000000000000094d */ /* 0x000fea0003800000 */
[----:B------:R-:W2:Y:S01]  /*7020*/  S2UR UR11, SR_CTAID.X ;  /* 0x00000000000b79c3 */ /* 0x000ea20000002500 */
[----:B------:R-:W-:Y:S01]  /*7030*/  ELECT P3, URZ, PT ;  /* 0x00000000003f782f */ /* 0x000fe20003860000 */
[----:B------:R-:W-:Y:S01]  /*7040*/  BSSY B0, `(.L_x_57) ;  /* 0x0000029000007945 */ /* 0x000fe20003800000 */
[----:B-1----:R-:W-:Y:S02]  /*7050*/  MOV R0, RZ ;  /* 0x000000ff00007202 */ /* 0x002fe40000000f00 */
[----:B------:R-:W-:Y:S02]  /*7060*/  MOV R7, RZ ;  /* 0x000000ff00077202 */ /* 0x000fe40000000f00 */
[----:B------:R-:W-:Y:S01]  /*7070*/  MOV R3, RZ ;  /* 0x000000ff00037202 */ /* 0x000fe20000000f00 */
[----:B------:R-:W1:Y:S08]  /*7080*/  S2UR UR20, SR_CTAID.Y ;  /* 0x00000000001479c3 */ /* 0x000e700000002600 */
[----:B------:R-:W3:Y:S01]  /*7090*/  S2UR UR21, SR_CTAID.Z ;  /* 0x00000000001579c3 */ /* 0x000ee20000002700 */
[----:B--2---:R-:W-:Y:S01]  /*70a0*/  USHF.L.U32 UR11, UR11, 0x7, URZ ;  /* 0x000000070b0b7899 */ /* 0x004fe2000800063f */
[----:B------:R-:W-:Y:S11]  /*70b0*/  @!P3 BRA `(.L_x_58) ;  /* 0x000000000084b947 */ /* 0x000ff60003800000 */
[----:B------:R-:W2:Y:S01]  /*70c0*/  S2R R3, SR_CgaCtaId ;  /* 0x0000000000037919 */ /* 0x000ea20000008800 */
[----:B------:R-:W-:Y:S02]  /*70d0*/  MOV R2, 0x400 ;  /* 0x0000040000027802 */ /* 0x000fe40000000f00 */
[----:B------:R-:W-:Y:S02]  /*70e0*/  MOV R4, 0x1 ;  /* 0x0000000100047802 */ /* 0x000fe40000000f00 */
[----:B--2---:R-:W-:Y:S02]  /*70f0*/  LEA R3, R3, R2, 0x18 ;  /* 0x0000000203037211 */ /* 0x004fe400078ec0ff */
[----:B------:R-:W-:-:S04]  /*7100*/  SHF.L.U32 R2, R4, 0x1f, RZ ;  /* 0x0000001f04027819 */ /* 0x000fc800000006ff */
[----:B------:R-:W2:Y:S02]  /*7110*/  SYNCS.PHASECHK.TRANS64.TRYWAIT P0, [R3+URZ+0x18060], R2 ;  /* 0x01806002030075a7 */ /* 0x000ea4000800017f */
[----:B--2---:R-:W-:Y:S05]  /*7120*/  @!P0 BRA `(.L_x_59) ;  /* 0x0000001000608947 */ /* 0x004fea0003800000 */
.L_x_95:
[----:B------:R-:W-:Y:S01]  /*7130*/  ULOP3.LUT UR4, UR6, 0x2, URZ, 0xfc, !UPT ;  /* 0x0000000206047892 */ /* 0x000fe2000f8efc3f */
[----:B--2---:R-:W-:-:S03]  /*7140*/  @P2 MOV R2, 0x2000 ;  /* 0x0000200000022802 */ /* 0x004fc60000000f00 */
[----:B------:R-:W-:Y:S01]  /*7150*/  UPRMT UR4, UR4, 0x9910, URZ ;  /* 0x0000991004047896 */ /* 0x000fe2000800003f */
[----:B------:R2:W-:Y:S03]  /*7160*/  @P2 SYNCS.ARRIVE.TRANS64 RZ, [R3+URZ+0x18050], R2 ;  /* 0x0180500203ff29a7 */ /* 0x0005e6000800003f */
[----:B------:R-:W-:-:S06]  /*7170*/  UISETP.NE.AND UP0, UPT, UR4, 0x2, UPT ;  /* 0x000000020400788c */ /* 0x000fcc000bf05270 */
[----:B------:R-:W-:-:S13]  /*7180*/  PLOP3.LUT P0, PT, PT, PT, UP0, 0x80, 0x0 ;  /* 0x000000000000781c */ /* 0x000fda0003f0f008 */
[----:B--2---:R-:W-:Y:S05]  /*7190*/  @P0 BRA `(.L_x_60) ;  /* 0x0000000000040947 */ /* 0x004fea0003800000 */
[----:B-1-3--:R-:W-:Y:S01]  /*71a0*/  BPT.TRAP 0x1 ;  /* 0x000000040000795c */ /* 0x00afe20000300000 */
.L_x_60:
[----:B------:R-:W-:-:S04]  /*71b0*/  LOP3.LUT P0, RZ, R6, 0x1f, RZ, 0xc0, !PT ;  /* 0x0000001f06ff7812 */ /* 0x000fc8000780c0ff */
[----:B------:R-:W-:-:S13]  /*71c0*/  PLOP3.LUT P0, PT, P0, P2, PT, 0x2a, 0x0 ;  /* 0x000000000000781c */ /* 0x000fda0000704572 */
[----:B------:R-:W-:Y:S05]  /*71d0*/  @P0 BRA `(.L_x_61) ;  /* 0x0000000000040947 */ /* 0x000fea0003800000 */
[----:B-1-3--:R-:W-:Y:S01]  /*71e0*/  BPT.TRAP 0x1 ;  /* 0x000000040000795c */ /* 0x00afe20000300000 */
.L_x_61:
[----:B------:R-:W-:Y:S01]  /*71f0*/  R2UR UR8, R3 ;  /* 0x00000000030872ca */ /* 0x000fe200000e0000 */
[----:B------:R-:W-:Y:S01]  /*7200*/  ULDC.64 UR4, c[0x0][0x198] ;  /* 0x0000660000047ab9 */ /* 0x000fe20000000a00 */
[----:B------:R-:W-:Y:S01]  /*7210*/  UMOV UR14, 0x0 ;  /* 0x00000000000e7882 */ /* 0x000fe20000000000 */
[----:B------:R-:W-:Y:S01]  /*7220*/  UIADD3 UR4, UP0, UR4, 0xf0, URZ ;  /* 0x000000f004047890 */ /* 0x000fe2000ff1e03f */
[----:B------:R-:W-:Y:S01]  /*7230*/  MOV R3, 0x1 ;  /* 0x0000000100037802 */ /* 0x000fe20000000f00 */
[----:B------:R-:W-:Y:S01]  /*7240*/  UMOV UR15, 0x10000000 ;  /* 0x10000000000f7882 */ /* 0x000fe20000000000 */
[----:B------:R-:W-:Y:S01]  /*7250*/  UMOV UR10, URZ ;  /* 0x0000003f000a7c82 */ /* 0x000fe20008000000 */
[----:B------:R-:W-:Y:S01]  /*7260*/  UIADD3.X UR5, URZ, UR5, URZ, UP0, !UPT ;  /* 0x000000053f057290 */ /* 0x000fe200087fe43f */
[----:B------:R-:W-:Y:S01]  /*7270*/  MOV R7, 0x40 ;  /* 0x0000004000077802 */ /* 0x000fe20000000f00 */
[----:B-1----:R-:W-:Y:S01]  /*7280*/  UMOV UR12, UR20 ;  /* 0x00000014000c7c82 */ /* 0x002fe20008000000 */
[----:B---3--:R-:W-:-:S03]  /*7290*/  UMOV UR13, UR21 ;  /* 0x00000015000d7c82 */ /* 0x008fc60008000000 */
[----:B------:R-:W-:-:S09]  /*72a0*/  UIADD3 UR9, UR8, 0x18050, URZ ;  /* 0x0001805008097890 */ /* 0x000fd2000fffe03f */
[----:B------:R2:W-:Y:S02]  /*72b0*/  UTMALDG.4D [UR8], [UR4], desc[UR14] ;  /* 0x00000e08040075b4 */ /* 0x0005e40008019000 */
[----:B--2---:R-:W-:Y:S01]  /*72c0*/  NOP ;  /* 0x0000000000007918 */ /* 0x004fe20000000000 */
.L_x_58:
[----:B-1-3--:R-:W-:Y:S05]  /*72d0*/  BSYNC B0 ;  /* 0x0000000000007941 */ /* 0x00afea0003800000 */
.L_x_57:
[----:B------:R-:W1:Y:S01]  /*72e0*/  LDC R2, c[0x0][0x28c] ;  /* 0x0000a300ff027b82 */ /* 0x000e620000000800 */
[----:B------:R-:W-:Y:S01]  /*72f0*/  BSSY B0, `(.L_x_62) ;  /* 0x0000023000007945 */ /* 0x000fe20003800000 */
[----:B-1----:R-:W-:-:S13]  /*7300*/  ISETP.GT.AND P4, PT, R2, RZ, P3 ;  /* 0x000000ff0200720c */ /* 0x002fda0001f84270 */
[----:B------:R-:W-:Y:S05]  /*7310*/  @!P4 BRA `(.L_x_63) ;  /* 0x000000000080c947 */ /* 0x000fea0003800000 */
[----:B------:R-:W1:Y:S01]  /*7320*/  S2R R5, SR_CgaCtaId ;  /* 0x0000000000057919 */ /* 0x000e620000008800 */
[----:B------:R-:W-:-:S04]  /*7330*/  MOV R0, 0x400 ;  /* 0x0000040000007802 */ /* 0x000fc80000000f00 */
[----:B-1----:R-:W-:Y:S02]  /*7340*/  LEA R5, R5, R0, 0x18 ;  /* 0x0000000005057211 */ /* 0x002fe400078ec0ff */
[----:B------:R-:W-:-:S04]  /*7350*/  MOV R0, 0x1 ;  /* 0x0000000100007802 */ /* 0x000fc80000000f00 */
[----:B------:R-:W-:-:S04]  /*7360*/  SHF.L.U32 R0, R0, 0x1f, RZ ;  /* 0x0000001f00007819 */ /* 0x000fc800000006ff */
[----:B------:R-:W1:Y:S02]  /*7370*/  SYNCS.PHASECHK.TRANS64.TRYWAIT P0, [R5+URZ+0x18028], R0 ;  /* 0x01802800050075a7 */ /* 0x000e64000800017f */
[----:B-1----:R-:W-:Y:S05]  /*7380*/  @!P0 BRA `(.L_x_64) ;  /* 0x0000000c00dc8947 */ /* 0x002fea0003800000 */
.L_x_96:
[----:B------:R-:W-:Y:S01]  /*7390*/  ULOP3.LUT UR4, UR6, 0x2, URZ, 0xfc, !UPT ;  /* 0x0000000206047892 */ /* 0x000fe2000f8efc3f */
[----:B-1----:R-:W-:-:S03]  /*73a0*/  @P2 MOV R0, 0x4000 ;  /* 0x0000400000002802 */ /* 0x002fc60000000f00 */
[----:B------:R-:W-:Y:S01]  /*73b0*/  UPRMT UR4, UR4, 0x9910, URZ ;  /* 0x0000991004047896 */ /* 0x000fe2000800003f */
[----:B------:R1:W-:Y:S03]  /*73c0*/  @P2 SYNCS.ARRIVE.TRANS64 RZ, [R5+URZ+0x18000], R0 ;  /* 0x0180000005ff29a7 */ /* 0x0003e6000800003f */
[----:B------:R-:W-:-:S06]  /*73d0*/  UISETP.NE.AND UP0, UPT, UR4, 0x2, UPT ;  /* 0x000000020400788c */ /* 0x000fcc000bf05270 */
[----:B------:R-:W-:-:S13]  /*73e0*/  PLOP3.LUT P0, PT, PT, PT, UP0, 0x80, 0x0 ;  /* 0x000000000000781c */ /* 0x000fda0003f0f008 */
[----:B-1----:R-:W-:Y:S05]  /*73f0*/  @P0 BRA `(.L_x_65) ;  /* 0x0000000000040947 */ /* 0x002fea0003800000 */
[----:B------:R-:W-:Y:S01]  /*7400*/  BPT.TRAP 0x1 ;  /* 0x000000040000795c */ /* 0x000fe20000300000 */
.L_x_65:
[----:B------:R-:W-:-:S04]  /*7410*/  LOP3.LUT P0, RZ, R6, 0x1f, RZ, 0xc0, !PT ;  /* 0x0000001f06ff7812 */ /* 0x000fc8000780c0ff */
[----:B------:R-:W-:-:S13]  /*7420*/  PLOP3.LUT P0, PT, P0, P2, PT, 0x2a, 0x0 ;  /* 0x000000000000781c */ /* 0x000fda0000704572 */
[----:B------:R-:W-:Y:S05]  /*7430*/  @P0 BRA `(.L_x_66) ;  /* 0x0000000000040947 */ /* 0x000fea0003800000 */
[----:B------:R-:W-:Y:S01]  /*7440*/  BPT.TRAP 0x1 ;  /* 0x000000040000795c */ /* 0x000fe20000300000 */
.L_x_66:
        /* <DEDUP_REMOVED lines=8> */
[----:B------:R-:W-:-:S05]  /*74d0*/  UMOV UR19, URZ ;  /* 0x0000003f00137c82 */ /* 0x000fca0008000000 */
[----:B------:R-:W-:Y:S02]  /*74e0*/  UIADD3 UR16, UR17, 0x4000, URZ ;  /* 0x0000400011107890 */ /* 0x000fe4000fffe03f */
[----:B------:R-:W-:-:S09]  /*74f0*/  UIADD3 UR17, UR17, 0x18000, URZ ;  /* 0x0001800011117890 */ /* 0x000fd2000fffe03f */
[----:B------:R1:W-:Y:S02]  /*7500*/  UTMALDG.4D [UR16], [UR4], desc[UR8] ;  /* 0x00000810040075b4 */ /* 0x0003e40008019000 */
[----:B-1----:R-:W-:Y:S01]  /*7510*/  NOP ;  /* 0x0000000000007918 */ /* 0x002fe20000000000 */
.L_x_63:
[----:B------:R-:W-:Y:S05]  /*7520*/  BSYNC B0 ;  /* 0x0000000000007941 */ /* 0x000fea0003800000 */
.L_x_62:
[----:B------:R-:W-:Y:S04]  /*7530*/  BSSY B0, `(.L_x_67) ;  /* 0x0000025000007945 */ /* 0x000fe80003800000 */
[----:B------:R-:W-:Y:S05]  /*7540*/  @!P3 BRA `(.L_x_68) ;  /* 0x00000000008cb947 */ /* 0x000fea0003800000 */
[----:B------:R-:W1:Y:S01]  /*7550*/  S2R R5, SR_CgaCtaId ;  /* 0x0000000000057919 */ /* 0x000e620000008800 */
[----:B------:R-:W-:-:S04]  /*7560*/  MOV R4, 0x400 ;  /* 0x0000040000047802 */ /* 0x000fc80000000f00 */
[----:B-1----:R-:W-:Y:S02]  /*7570*/  LEA R8, R5, R4, 0x18 ;  /* 0x0000000405087211 */ /* 0x002fe400078ec0ff */
[----:B------:R-:W-:Y:S02]  /*7580*/  MOV R5, 0x1 ;  /* 0x0000000100057802 */ /* 0x000fe40000000f00 */
[----:B------:R-:W-:Y:S02]  /*7590*/  LEA R4, R3, R8, 0x3 ;  /* 0x0000000803047211 */ /* 0x000fe400078e18ff */
[----:B------:R-:W-:-:S04]  /*75a0*/  SHF.L.U32 R5, R5, 0x1f, RZ ;  /* 0x0000001f05057819 */ /* 0x000fc800000006ff */
[----:B------:R-:W1:Y:S02]  /*75b0*/  SYNCS.PHASECHK.TRANS64.TRYWAIT P0, [R4+URZ+0x18060], R5 ;  /* 0x01806005040075a7 */ /* 0x000e64000800017f */
[----:B-1----:R-:W-:Y:S05]  /*75c0*/  @!P0 BRA `(.L_x_69) ;  /* 0x0000000c00608947 */ /* 0x002fea0003800000 */
.L_x_97:
        /* <DEDUP_REMOVED lines=8> */
.L_x_70:
[----:B------:R-:W-:-:S04]  /*7650*/  LOP3.LUT P0, RZ, R6, 0x1f, RZ, 0xc0, !PT ;  /* 0x0000001f06ff7812 */ /* 0x000fc8000780c0ff */
[----:B------:R-:W-:-:S13]  /*7660*/  PLOP3.LUT P0, PT, P0, P2, PT, 0x2a, 0x0 ;  /* 0x000000000000781c */ /* 0x000fda0000704572 */
[----:B------:R-:W-:Y:S05]  /*7670*/  @P0 BRA `(.L_x_71) ;  /* 0x0000000000040947 */ /* 0x000fea0003800000 */
[----:B------:R-:W-:Y:S01]  /*7680*/  BPT.TRAP 0x1 ;  /* 0x000000040000795c */ /* 0x000fe20000300000 */
.L_x_71:
[----:B------:R-:W-:Y:S01]  /*7690*/  R2UR UR16, R3 ;  /* 0x00000000031072ca */ /* 0x000fe200000e0000 */
[----:B------:R-:W-:Y:S01]  /*76a0*/  ULDC.64 UR8, c[0x0][0x198] ;  /* 0x0000660000087ab9 */ /* 0x000fe20000000a00 */
[----:B------:R-:W-:Y:S01]  /*76b0*/  R2UR UR4, R8 ;  /* 0x00000000080472ca */ /* 0x000fe200000e0000 */
[----:B------:R-:W-:Y:S01]  /*76c0*/  UIADD3 UR8, UP0, UR8, 0xf0, URZ ;  /* 0x000000f008087890 */ /* 0x000fe2000ff1e03f */
[----:B------:R-:W-:Y:S01]  /*76d0*/  R2UR UR19, R7 ;  /* 0x00000000071372ca */ /* 0x000fe200000e0000 */
[----:B------:R-:W-:Y:S01]  /*76e0*/  UMOV UR5, 0x10000000 ;  /* 0x1000000000057882 */ /* 0x000fe20000000000 */
[----:B------:R-:W-:Y:S01]  /*76f0*/  R2UR UR17, R4 ;  /* 0x00000000041172ca */ /* 0x000fe200000e0000 */
[----:B------:R-:W-:Y:S01]  /*7700*/  UIADD3.X UR9, URZ, UR9, URZ, UP0, !UPT ;  /* 0x000000093f097290 */ /* 0x000fe200087fe43f */
[----:B------:R-:W-:-:S07]  /*7710*/  UMOV UR18, URZ ;  /* 0x0000003f00127c82 */ /* 0x000fce0008000000 */
[----:B------:R-:W-:Y:S02]  /*7720*/  ULEA UR16, UR16, UR4, 0xd ;  /* 0x0000000410107291 */ /* 0x000fe4000f8e683f */
[----:B------:R-:W-:Y:S02]  /*7730*/  UIADD3 UR19, UR11, UR19, URZ ;  /* 0x000000130b137290 */ /* 0x000fe4000fffe03f */
[----:B------:R-:W-:Y:S01]  /*7740*/  UIADD3 UR17, UR17, 0x18050, URZ ;  /* 0x0001805011117890 */ /* 0x000fe2000fffe03f */
[----:B------:R-:W-:-:S08]  /*7750*/  UMOV UR4, 0x0 ;  /* 0x0000000000047882 */ /* 0x000fd00000000000 */
[----:B------:R1:W-:Y:S02]  /*7760*/  UTMALDG.4D [UR16], [UR8], desc[UR4] ;  /* 0x00000410080075b4 */ /* 0x0003e40008019000 */
[----:B-1----:R-:W-:Y:S01]  /*7770*/  NOP ;  /* 0x0000000000007918 */ /* 0x002fe20000000000 */
.L_x_68:
[----:B------:R-:W-:Y:S05]  /*7780*/  BSYNC B0 ;  /* 0x0000000000007941 */ /* 0x000fea0003800000 */
.L_x_67:
[----:B------:R-:W-:Y:S01]  /*7790*/  BSSY B0, `(.L_x_72) ;  /* 0x0000027000007945 */ /* 0x000fe20003800000 */
[----:B------:R-:W-:-:S03]  /*77a0*/  MOV R8, RZ ;  /* 0x000000ff00087202 */ /* 0x000fc60000000f00 */
        /* <DEDUP_REMOVED lines=9> */
.L_x_98:
        /* <DEDUP_REMOVED lines=8> */
.L_x_75:
[----:B------:R-:W-:-:S04]  /*78c0*/  LOP3.LUT P0, RZ, R6, 0x1f, RZ, 0xc0, !PT ;  /* 0x0000001f06ff7812 */ /* 0x000fc8000780c0ff */
[----:B------:R-:W-:-:S13]  /*78d0*/  PLOP3.LUT P0, PT, P0, P2, PT, 0x2a, 0x0 ;  /* 0x000000000000781c */ /* 0x000fda0000704572 */
[----:B------:R-:W-:Y:S05]  /*78e0*/  @P0 BRA `(.L_x_76) ;  /* 0x0000000000040947 */ /* 0x000fea0003800000 */
[----:B------:R-:W-:Y:S01]  /*78f0*/  BPT.TRAP 0x1 ;  /* 0x000000040000795c */ /* 0x000fe20000300000 */
.L_x_76:
[C---:B------:R-:W-:Y:S01]  /*7900*/  LEA R5, R0.reuse, R5, 0xe ;  /* 0x0000000500057211 */ /* 0x040fe200078e70ff */
[----:B------:R-:W-:Y:S01]  /*7910*/  ULDC.64 UR4, c[0x0][0x198] ;  /* 0x0000660000047ab9 */ /* 0x000fe20000000a00 */
[----:B------:R-:W-:Y:S01]  /*7920*/  R2UR UR17, R3 ;  /* 0x00000000031172ca */ /* 0x000fe200000e0000 */
[----:B------:R-:W-:Y:S01]  /*7930*/  UIADD3 UR4, UP0, UR4, 0x2f0, URZ ;  /* 0x000002f004047890 */ /* 0x000fe2000ff1e03f */
[----:B------:R-:W-:Y:S01]  /*7940*/  R2UR UR16, R5 ;  /* 0x00000000051072ca */ /* 0x000fe200000e0000 */
[----:B------:R-:W-:Y:S01]  /*7950*/  UMOV UR8, 0x0 ;  /* 0x0000000000087882 */ /* 0x000fe20000000000 */
[----:B------:R-:W-:Y:S01]  /*7960*/  UMOV UR9, 0x10000000 ;  /* 0x1000000000097882 */ /* 0x000fe20000000000 */
[----:B------:R-:W-:Y:S01]  /*7970*/  UIADD3.X UR5, URZ, UR5, URZ, UP0, !UPT ;  /* 0x000000053f057290 */ /* 0x000fe200087fe43f */
[----:B------:R-:W-:Y:S01]  /*7980*/  IADD3 R0, R0, 0x1, RZ ;  /* 0x0000000100007810 */ /* 0x000fe20007ffe0ff */
[----:B------:R-:W-:Y:S01]  /*7990*/  UMOV UR18, URZ ;  /* 0x0000003f00127c82 */ /* 0x000fe20008000000 */
[----:B------:R-:W-:Y:S01]  /*79a0*/  UMOV UR19, URZ ;  /* 0x0000003f00137c82 */ /* 0x000fe20008000000 */
[----:B------:R-:W-:-:S04]  /*79b0*/  MOV R8, 0x1 ;  /* 0x0000000100087802 */ /* 0x000fc80000000f00 */
[----:B------:R-:W-:Y:S02]  /*79c0*/  UIADD3 UR17, UR17, 0x18000, URZ ;  /* 0x0001800011117890 */ /* 0x000fe4000fffe03f */
[----:B------:R-:W-:-:S09]  /*79d0*/  UIADD3 UR16, UR16, 0x4000, URZ ;  /* 0x0000400010107890 */ /* 0x000fd2000fffe03f */
[----:B------:R1:W-:Y:S02]  /*79e0*/  UTMALDG.4D [UR16], [UR4], desc[UR8] ;  /* 0x00000810040075b4 */ /* 0x0003e40008019000 */
[----:B-1----:R-:W-:Y:S01]  /*79f0*/  NOP ;  /* 0x0000000000007918 */ /* 0x002fe20000000000 */
.L_x_73:
[----:B------:R-:W-:Y:S05]  /*7a00*/  BSYNC B0 ;  /* 0x0000000000007941 */ /* 0x000fea0003800000 */
.L_x_72:
[----:B------:R-:W-:-:S13]  /*7a10*/  ISETP.GE.AND P0, PT, R2, 0x81, PT ;  /* 0x000000810200780c */ /* 0x000fda0003f06270 */
[----:B------:R-:W-:Y:S05]  /*7a20*/  @!P0 EXIT ;  /* 0x000000000000894d */ /* 0x000fea0003800000 */
[----:B------:R-:W-:Y:S01]  /*7a30*/  IADD3 R2, R2, 0x7f, RZ ;  /* 0x0000007f02027810 */ /* 0x000fe20007ffe0ff */
[----:B------:R-:W-:Y:S01]  /*7a40*/  BSSY B0, `(.L_x_77) ;  /* 0x000005b000007945 */ /* 0x000fe20003800000 */
[----:B------:R-:W-:Y:S02]  /*7a50*/  LOP3.LUT P0, RZ, R6, 0x1f, RZ, 0xc0, !PT ;  /* 0x0000001f06ff7812 */ /* 0x000fe4000780c0ff */
[----:B------:R-:W-:Y:S02]  /*7a60*/  SHF.R.S32.HI R3, RZ, 0x1f, R2 ;  /* 0x0000001fff037819 */ /* 0x000fe40000011402 */
[----:B------:R-:W-:Y:S02]  /*7a70*/  PLOP3.LUT P0, PT, P0, P2, PT, 0x2a, 0x0 ;  /* 0x000000000000781c */ /* 0x000fe40000704572 */
[----:B------:R-:W-:Y:S02]  /*7a80*/  LEA.HI R3, R3, R2, RZ, 0x7 ;  /* 0x0000000203037211 */ /* 0x000fe400078f38ff */
[----:B------:R-:W-:-:S02]  /*7a90*/  MOV R2, UR6 ;  /* 0x0000000600027c02 */ /* 0x000fc40008000f00 */
[----:B------:R-:W-:Y:S02]  /*7aa0*/  SHF.R.S32.HI R3, RZ, 0x7, R3 ;  /* 0x00000007ff037819 */ /* 0x000fe40000011403 */
[----:B------:R-:W-:Y:S02]  /*7ab0*/  LOP3.LUT R2, R2, 0x2, RZ, 0xfc, !PT ;  /* 0x0000000202027812 */ /* 0x000fe400078efcff */
[----:B------:R-:W-:Y:S02]  /*7ac0*/  SHF.L.U32 R4, R3, 0x1, RZ ;  /* 0x0000000103047819 */ /* 0x000fe400000006ff */
[----:B------:R-:W-:-:S07]  /*7ad0*/  MOV R3, 0x1 ;  /* 0x0000000100037802 */ /* 0x000fce0000000f00 */
.L_x_88:
[----:B------:R-:W-:Y:S04]  /*7ae0*/  BSSY B1, `(.L_x_78) ;  /* 0x0000025000017945 */ /* 0x000fe80003800000 */
[----:B------:R-:W-:Y:S05]  /*7af0*/  @!P3 BRA `(.L_x_79) ;  /* 0x00000000008cb947 */ /* 0x000fea0003800000 */
[----:B------:R-:W1:Y:S01]  /*7b00*/  S2R R6, SR_CgaCtaId ;  /* 0x0000000000067919 */ /* 0x000e620000008800 */
[----:B------:R-:W-:-:S04]  /*7b10*/  MOV R5, 0x400 ;  /* 0x0000040000057802 */ /* 0x000fc80000000f00 */
[----:B-1----:R-:W-:Y:S02]  /*7b20*/  LEA R7, R6, R5, 0x18 ;  /* 0x0000000506077211 */ /* 0x002fe400078ec0ff */
[----:B------:R-:W-:Y:S02]  /*7b30*/  SHF.L.U32 R5, R3, 0x1f, RZ ;  /* 0x0000001f03057819 */ /* 0x000fe400000006ff */
[----:B------:R-:W-:-:S04]  /*7b40*/  LEA R6, R0, R7, 0x3 ;  /* 0x0000000700067211 */ /* 0x000fc800078e18ff */
[----:B------:R-:W1:Y:S02]  /*7b50*/  SYNCS.PHASECHK.TRANS64.TRYWAIT P4, [R6+URZ+0x18028], R5 ;  /* 0x01802805060075a7 */ /* 0x000e64000808017f */
[----:B-1----:R-:W-:Y:S05]  /*7b60*/  @!P4 BRA `(.L_x_80) ;  /* 0x000000080020c947 */ /* 0x002fea0003800000 */
.L_x_99:
[----:B-1----:R-:W-:-:S04]  /*7b70*/  @P2 MOV R5, 0x4000 ;  /* 0x0000400000052802 */ /* 0x002fc80000000f00 */
[----:B------:R1:W-:Y:S02]  /*7b80*/  @P2 SYNCS.ARRIVE.TRANS64 RZ, [R6+URZ+0x18000], R5 ;  /* 0x0180000506ff29a7 */ /* 0x0003e4000800003f */
[----:B-1----:R-:W-:-:S04]  /*7b90*/  PRMT R5, R2, 0x9910, RZ ;  /* 0x0000991002057816 */ /* 0x002fc800000000ff */
[----:B------:R-:W-:-:S13]  /*7ba0*/  ISETP.NE.AND P4, PT, R5, 0x2, PT ;  /* 0x000000020500780c */ /* 0x000fda0003f85270 */
[----:B------:R-:W-:Y:S05]  /*7bb0*/  @P4 BRA `(.L_x_81) ;  /* 0x0000000000044947 */ /* 0x000fea0003800000 */
[----:B------:R-:W-:Y:S01]  /*7bc0*/  BPT.TRAP 0x1 ;  /* 0x000000040000795c */ /* 0x000fe20000300000 */
.L_x_81:
[----:B------:R-:W-:Y:S05]  /*7bd0*/  @P0 BRA `(.L_x_82) ;  /* 0x0000000000040947 */ /* 0x000fea0003800000 */
[----:B------:R-:W-:Y:S01]  /*7be0*/  BPT.TRAP 0x1 ;  /* 0x000000040000795c */ /* 0x000fe20000300000 */
.L_x_82:
[----:B------:R-:W-:Y:S01]  /*7bf0*/  LEA R7, R0, R7, 0xe ;  /* 0x0000000700077211 */ /* 0x000fe200078e70ff */
[----:B------:R-:W-:Y:S01]  /*7c00*/  ULDC.64 UR4, c[0x0][0x198] ;  /* 0x0000660000047ab9 */ /* 0x000fe20000000a00 */
[----:B------:R-:W-:Y:S01]  /*7c10*/  R2UR UR17, R6 ;  /* 0x00000000061172ca */ /* 0x000fe200000e0000 */
[----:B------:R-:W-:Y:S01]  /*7c20*/  UIADD3 UR4, UP0, UR4, 0x1f0, URZ ;  /* 0x000001f004047890 */ /* 0x000fe2000ff1e03f */
[----:B------:R-:W-:Y:S01]  /*7c30*/  R2UR UR16, R7 ;  /* 0x00000000071072ca */ /* 0x000fe200000e0000 */
[----:B------:R-:W-:Y:S01]  /*7c40*/  UMOV UR8, 0x0 ;  /* 0x0000000000087882 */ /* 0x000fe20000000000 */
[----:B------:R-:W-:Y:S01]  /*7c50*/  R2UR UR19, R8 ;  /* 0x00000000081372ca */ /* 0x000fe200000e0000 */
[----:B------:R-:W-:Y:S01]  /*7c60*/  UIADD3.X UR5, URZ, UR5, URZ, UP0, !UPT ;  /* 0x000000053f057290 */ /* 0x000fe200087fe43f */
[----:B------:R-:W-:Y:S01]  /*7c70*/  IADD3 R5, R0, 0x1, RZ ;  /* 0x0000000100057810 */ /* 0x000fe20007ffe0ff */
[----:B------:R-:W-:Y:S01]  /*7c80*/  UMOV UR9, 0x10000000 ;  /* 0x1000000000097882 */ /* 0x000fe20000000000 */
[----:B------:R-:W-:-:S02]  /*7c90*/  UMOV UR18, URZ ;  /* 0x0000003f00127c82 */ /* 0x000fc40008000000 */
[----:B------:R-:W-:-:S03]  /*7ca0*/  ISETP.NE.AND P4, PT, R5, 0x5, PT ;  /* 0x000000050500780c */ /* 0x000fc60003f85270 */
[----:B------:R-:W-:Y:S01]  /*7cb0*/  UIADD3 UR17, UR17, 0x18000, URZ ;  /* 0x0001800011117890 */ /* 0x000fe2000fffe03f */
[----:B------:R-:W-:Y:S01]  /*7cc0*/  SEL R0, RZ, 0x1, P4 ;  /* 0x00000001ff007807 */ /* 0x000fe20002000000 */
[----:B------:R-:W-:Y:S02]  /*7cd0*/  UIADD3 UR16, UR16, 0x4000, URZ ;  /* 0x0000400010107890 */ /* 0x000fe4000fffe03f */
[----:B------:R-:W-:Y:S01]  /*7ce0*/  USHF.L.U32 UR19, UR19, 0x7, URZ ;  /* 0x0000000713137899 */ /* 0x000fe2000800063f */
[----:B------:R-:W-:Y:S02]  /*7cf0*/  LOP3.LUT R3, R3, R0, RZ, 0x3c, !PT ;  /* 0x0000000003037212 */ /* 0x000fe400078e3cff */
[----:B------:R-:W-:-:S06]  /*7d00*/  SEL R0, R5, RZ, P4 ;  /* 0x000000ff05007207 */ /* 0x000fcc0002000000 */
[----:B------:R1:W-:Y:S02]  /*7d10*/  UTMALDG.4D [UR16], [UR4], desc[UR8] ;  /* 0x00000810040075b4 */ /* 0x0003e40008019000 */
[----:B-1----:R-:W-:Y:S01]  /*7d20*/  NOP ;  /* 0x0000000000007918 */ /* 0x002fe20000000000 */
.L_x_79:
[----:B------:R-:W-:Y:S05]  /*7d30*/  BSYNC B1 ;  /* 0x0000000000017941 */ /* 0x000fea0003800000 */
.L_x_78:
[----:B------:R-:W-:Y:S01]  /*7d40*/  ISETP.LT.OR P4, PT, R4, 0x4, !P3 ;  /* 0x000000040400780c */ /* 0x000fe20005f81670 */
[----:B------:R-:W-:-:S12]  /*7d50*/  BSSY B1, `(.L_x_83) ;  /* 0x0000026000017945 */ /* 0x000fd80003800000 */
[----:B------:R-:W-:Y:S05]  /*7d60*/  @P4 BRA `(.L_x_84) ;  /* 0x0000000000904947 */ /* 0x000fea0003800000 */
[----:B------:R-:W1:Y:S01]  /*7d70*/  S2R R6, SR_CgaCtaId ;  /* 0x0000000000067919 */ /* 0x000e620000008800 */
[----:B------:R-:W-:Y:S02]  /*7d80*/  MOV R5, 0x400 ;  /* 0x0000040000057802 */ /* 0x000fe40000000f00 */
[----:B------:R-:W-:Y:S02]  /*7d90*/  SHF.L.U32 R7, R3, 0x1f, RZ ;  /* 0x0000001f03077819 */ /* 0x000fe400000006ff */
[----:B-1----:R-:W-:-:S04]  /*7da0*/  LEA R5, R6, R5, 0x18 ;  /* 0x0000000506057211 */ /* 0x002fc800078ec0ff */
[----:B------:R-:W-:-:S04]  /*7db0*/  LEA R6, R0, R5, 0x3 ;  /* 0x0000000500067211 */ /* 0x000fc800078e18ff */
[----:B------:R-:W1:Y:S02]  /*7dc0*/  SYNCS.PHASECHK.TRANS64.TRYWAIT P4, [R6+URZ+0x18028], R7 ;  /* 0x01802807060075a7 */ /* 0x000e64000808017f */
[----:B-1----:R-:W-:Y:S05]  /*7dd0*/  @!P4 BRA `(.L_x_85) ;  /* 0x000000040098c947 */ /* 0x002fea0003800000 */
.L_x_100:
[----:B-1----:R-:W-:-:S04]  /*7de0*/  @P1 MOV R7, 0x4000 ;  /* 0x0000400000071802 */ /* 0x002fc80000000f00 */
[----:B------:R1:W-:Y:S02]  /*7df0*/  @P1 SYNCS.ARRIVE.TRANS64 RZ, [R6+URZ+0x18000], R7 ;  /* 0x0180000706ff19a7 */ /* 0x0003e4000800003f */
[----:B-1----:R-:W-:-:S04]  /*7e00*/  PRMT R7, R2, 0x9910, RZ ;  /* 0x0000991002077816 */ /* 0x002fc800000000ff */
[----:B------:R-:W-:-:S13]  /*7e10*/  ISETP.NE.AND P4, PT, R7, 0x2, PT ;  /* 0x000000020700780c */ /* 0x000fda0003f85270 */
[----:B------:R-:W-:Y:S05]  /*7e20*/  @P4 BRA `(.L_x_86) ;  /* 0x0000000000044947 */ /* 0x000fea0003800000 */
[----:B------:R-:W-:Y:S01]  /*7e30*/  BPT.TRAP 0x1 ;  /* 0x000000040000795c */ /* 0x000fe20000300000 */
.L_x_86:
[----:B------:R-:W-:Y:S05]  /*7e40*/  @P0 BRA `(.L_x_87) ;  /* 0x0000000000040947 */ /* 0x000fea0003800000 */
[----:B------:R-:W-:Y:S01]  /*7e50*/  BPT.TRAP 0x1 ;  /* 0x000000040000795c */ /* 0x000fe20000300000 */
.L_x_87:
        /* <DEDUP_REMOVED lines=10> */
[----:B------:R-:W-:Y:S01]  /*7f00*/  UMOV UR18, URZ ;  /* 0x0000003f00127c82 */ /* 0x000fe20008000000 */
[----:B------:R-:W-:-:S02]  /*7f10*/  IADD3 R8, R8, 0x1, RZ ;  /* 0x0000000108087810 */ /* 0x000fc40007ffe0ff */
[C---:B------:R-:W-:Y:S02]  /*7f20*/  ISETP.NE.AND P4, PT, R0.reuse, 0x5, PT ;  /* 0x000000050000780c */ /* 0x040fe40003f85270 */
[----:B------:R-:W-:Y:S02]  /*7f30*/  UIADD3 UR17, UR17, 0x18000, URZ ;  /* 0x0001800011117890 */ /* 0x000fe4000fffe03f */
[----:B------:R-:W-:Y:S01]  /*7f40*/  UIADD3 UR16, UR16, 0x4000, URZ ;  /* 0x0000400010107890 */ /* 0x000fe2000fffe03f */
[----:B------:R-:W-:Y:S01]  /*7f50*/  SEL R6, RZ, 0x1, P4 ;  /* 0x00000001ff067807 */ /* 0x000fe20002000000 */
[----:B------:R-:W-:Y:S01]  /*7f60*/  USHF.L.U32 UR19, UR19, 0x7, URZ ;  /* 0x0000000713137899 */ /* 0x000fe2000800063f */
[----:B------:R-:W-:Y:S02]  /*7f70*/  SEL R0, R0, RZ, P4 ;  /* 0x000000ff00007207 */ /* 0x000fe40002000000 */
[----:B------:R-:W-:-:S06]  /*7f80*/  LOP3.LUT R3, R3, R6, RZ, 0x3c, !PT ;  /* 0x0000000603037212 */ /* 0x000fcc00078e3cff */
[----:B------:R1:W-:Y:S02]  /*7f90*/  UTMALDG.4D [UR16], [UR4], desc[UR8] ;  /* 0x00000810040075b4 */ /* 0x0003e40008019000 */
[----:B-1----:R-:W-:Y:S01]  /*7fa0*/  NOP ;  /* 0x0000000000007918 */ /* 0x002fe20000000000 */
.L_x_84:
[----:B------:R-:W-:Y:S05]  /*7fb0*/  BSYNC B1 ;  /* 0x0000000000017941 */ /* 0x000fea0003800000 */
.L_x_83:
[C---:B------:R-:W-:Y:S02]  /*7fc0*/  ISETP.GT.AND P4, PT, R4.reuse, 0x4, PT ;  /* 0x000000040400780c */ /* 0x040fe40003f84270 */
[----:B------:R-:W-:-:S11]  /*7fd0*/  IADD3 R4, R4, -0x2, RZ ;  /* 0xfffffffe04047810 */ /* 0x000fd60007ffe0ff */
[----:B------:R-:W-:Y:S05]  /*7fe0*/  @P4 BRA `(.L_x_88) ;  /* 0xfffffff800bc4947 */ /* 0x000fea000383ffff */
[----:B------:R-:W-:Y:S05]  /*7ff0*/  BSYNC B0 ;  /* 0x0000000000007941 */ /* 0x000fea0003800000 */
.L_x_77:
[----:B------:R-:W-:Y:S05]  /*8000*/  EXIT ;  /* 0x000000000000794d */ /* 0x000fea0003800000 */
.L_x_15:
[----:B--2---:R-:W-:-:S04]  /*8010*/  MOV R3, UR7 ;  /* 0x0000000700037c02 */ /* 0x004fc80008000f00 */
[----:B------:R2:W3:Y:S03]  /*8020*/  SYNCS.PHASECHK.TRANS64.TRYWAIT P1, [R3+URZ+0x18050], R0 ;  /* 0x01805000030075a7 */ /* 0x0004e6000802017f */
[----:B---3--:R-:W-:Y:S05]  /*8030*/  @!P1 NANOSLEEP.SYNCS 0x989680 ;  /* 0x009896800000995d */ /* 0x008fea0003900000 */
[----:B------:R-:W3:Y:S02]  /*8040*/  @!P1 SYNCS.PHASECHK.TRANS64 P1, [R3+URZ+0x18050], R0 ;  /* 0x01805000030095a7 */ /* 0x000ee4000802007f */
[----:B---3--:R-:W-:Y:S05]  /*8050*/  @!P1 BRA `(.L_x_15) ;  /* 0xfffffffc00ec9947 */ /* 0x008fea000383ffff */
[----:B------:R-:W-:Y:S05]  /*8060*/  BRA `(.L_x_89) ;  /* 0xffffff8c00307947 */ /* 0x000fea000383ffff */
.L_x_17:
[----:B--2---:R-:W-:-:S04]  /*8070*/  MOV R3, UR36 ;  /* 0x0000002400037c02 */ /* 0x004fc80008000f00 */
[----:B------:R2:W3:Y:S03]  /*8080*/  SYNCS.PHASECHK.TRANS64.TRYWAIT P1, [R3+URZ+0x18000], R0 ;  /* 0x01800000030075a7 */ /* 0x0004e6000802017f */
[----:B---3--:R-:W-:Y:S05]  /*8090*/  @!P1 NANOSLEEP.SYNCS 0x989680 ;  /* 0x009896800000995d */ /* 0x008fea0003900000 */
[----:B------:R-:W3:Y:S02]  /*80a0*/  @!P1 SYNCS.PHASECHK.TRANS64 P1, [R3+URZ+0x18000], R0 ;  /* 0x01800000030095a7 */ /* 0x000ee4000802007f */
[----:B---3--:R-:W-:Y:S05]  /*80b0*/  @!P1 BRA `(.L_x_17) ;  /* 0xfffffffc00ec9947 */ /* 0x008fea000383ffff */
[----:B------:R-:W-:Y:S05]  /*80c0*/  BRA `(.L_x_90) ;  /* 0xffffff8c002c7947 */ /* 0x000fea000383ffff */
.L_x_18:
[----:B--2---:R-:W-:-:S04]  /*80d0*/  MOV R3, UR10 ;  /* 0x0000000a00037c02 */ /* 0x004fc80008000f00 */
[----:B------:R2:W3:Y:S03]  /*80e0*/  SYNCS.PHASECHK.TRANS64.TRYWAIT P1, [R3+URZ], R2 ;  /* 0x00000002030075a7 */ /* 0x0004e6000802017f */
[----:B---3--:R-:W-:Y:S05]  /*80f0*/  @!P1 NANOSLEEP.SYNCS 0x989680 ;  /* 0x009896800000995d */ /* 0x008fea0003900000 */
[----:B------:R-:W3:Y:S02]  /*8100*/  @!P1 SYNCS.PHASECHK.TRANS64 P1, [R3+URZ], R2 ;  /* 0x00000002030095a7 */ /* 0x000ee4000802007f */
[----:B---3--:R-:W-:Y:S05]  /*8110*/  @!P1 BRA `(.L_x_18) ;  /* 0xfffffffc00ec9947 */ /* 0x008fea000383ffff */
[----:B------:R-:W-:Y:S05]  /*8120*/  BRA `(.L_x_91) ;  /* 0xffffff8c00387947 */ /* 0x000fea000383ffff */
.L_x_20:
[----:B-1----:R-:W-:-:S04]  /*8130*/  MOV R5, UR36 ;  /* 0x0000002400057c02 */ /* 0x002fc80008000f00 */
[----:B------:R1:W2:Y:S03]  /*8140*/  SYNCS.PHASECHK.TRANS64.TRYWAIT P1, [R5+URZ+0x18008], R0 ;  /* 0x01800800050075a7 */ /* 0x0002a6000802017f */
[----:B--2---:R-:W-:Y:S05]  /*8150*/  @!P1 NANOSLEEP.SYNCS 0x989680 ;  /* 0x009896800000995d */ /* 0x004fea0003900000 */
[----:B------:R-:W2:Y:S02]  /*8160*/  @!P1 SYNCS.PHASECHK.TRANS64 P1, [R5+URZ+0x18008], R0 ;  /* 0x01800800050095a7 */ /* 0x000ea4000802007f */
[----:B--2---:R-:W-:Y:S05]  /*8170*/  @!P1 BRA `(.L_x_20) ;  /* 0xfffffffc00ec9947 */ /* 0x004fea000383ffff */
[----:B------:R-:W-:Y:S05]  /*8180*/  BRA `(.L_x_92) ;  /* 0xffffffac00787947 */ /* 0x000fea000383ffff */
.L_x_25:
[----:B-1----:R-:W-:-:S04]  /*8190*/  MOV R4, UR6 ;  /* 0x0000000600047c02 */ /* 0x002fc80008000f00 */
[----:B------:R1:W2:Y:S03]  /*81a0*/  SYNCS.PHASECHK.TRANS64.TRYWAIT P2, [R4+URZ+0x18000], R3 ;  /* 0x01800003040075a7 */ /* 0x0002a6000804017f */
[----:B--2---:R-:W-:Y:S05]  /*81b0*/  @!P2 NANOSLEEP.SYNCS 0x989680 ;  /* 0x009896800000a95d */ /* 0x004fea0003900000 */
[----:B------:R-:W2:Y:S02]  /*81c0*/  @!P2 SYNCS.PHASECHK.TRANS64 P2, [R4+URZ+0x18000], R3 ;  /* 0x018000030400a5a7 */ /* 0x000ea4000804007f */
[----:B--2---:R-:W-:Y:S05]  /*81d0*/  @!P2 BRA `(.L_x_25) ;  /* 0xfffffffc00eca947 */ /* 0x004fea000383ffff */
[----:B------:R-:W-:Y:S05]  /*81e0*/  BRA `(.L_x_93) ;  /* 0xffffffb000747947 */ /* 0x000fea000383ffff */
.L_x_29:
[----:B-1----:R-:W-:-:S04]  /*81f0*/  MOV R6, UR6 ;  /* 0x0000000600067c02 */ /* 0x002fc80008000f00 */
[----:B------:R1:W2:Y:S03]  /*8200*/  SYNCS.PHASECHK.TRANS64.TRYWAIT P2, [R6+URZ+0x18000], R7 ;  /* 0x01800007060075a7 */ /* 0x0002a6000804017f */
[----:B--2---:R-:W-:Y:S05]  /*8210*/  @!P2 NANOSLEEP.SYNCS 0x989680 ;  /* 0x009896800000a95d */ /* 0x004fea0003900000 */
[----:B------:R-:W2:Y:S02]  /*8220*/  @!P2 SYNCS.PHASECHK.TRANS64 P2, [R6+URZ+0x18000], R7 ;  /* 0x018000070600a5a7 */ /* 0x000ea4000804007f */
[----:B--2---:R-:W-:Y:S05]  /*8230*/  @!P2 BRA `(.L_x_29) ;  /* 0xfffffffc00eca947 */ /* 0x004fea000383ffff */
[----:B------:R-:W-:Y:S05]  /*8240*/  BRA `(.L_x_28) ;  /* 0xffffffd4004c7947 */ /* 0x000fea000383ffff */
.L_x_45:
[----:B-1----:R-:W-:-:S04]  /*8250*/  MOV R3, UR4 ;  /* 0x0000000400037c02 */ /* 0x002fc80008000f00 */
[----:B------:R1:W2:Y:S03]  /*8260*/  SYNCS.PHASECHK.TRANS64.TRYWAIT P0, [R3+URZ+0x18098], R0 ;  /* 0x01809800030075a7 */ /* 0x0002a6000800017f */
[----:B--2---:R-:W-:Y:S05]  /*8270*/  @!P0 NANOSLEEP.SYNCS 0x989680 ;  /* 0x009896800000895d */ /* 0x004fea0003900000 */
[----:B------:R-:W2:Y:S02]  /*8280*/  @!P0 SYNCS.PHASECHK.TRANS64 P0, [R3+URZ+0x18098], R0 ;  /* 0x01809800030085a7 */ /* 0x000ea4000800007f */
[----:B--2---:R-:W-:Y:S05]  /*8290*/  @!P0 BRA `(.L_x_45) ;  /* 0xfffffffc00ec8947 */ /* 0x004fea000383ffff */
[----:B------:R-:W-:Y:S05]  /*82a0*/  BRA `(.L_x_94) ;  /* 0xffffffdc00d07947 */ /* 0x000fea000383ffff */
.L_x_59:
[----:B--2---:R2:W4:Y:S02]  /*82b0*/  SYNCS.PHASECHK.TRANS64.TRYWAIT P0, [R3+URZ+0x18060], R2 ;  /* 0x01806002030075a7 */ /* 0x004524000800017f */
[----:B----4-:R-:W-:Y:S05]  /*82c0*/  @!P0 NANOSLEEP.SYNCS 0x989680 ;  /* 0x009896800000895d */ /* 0x010fea0003900000 */
[----:B------:R-:W4:Y:S02]  /*82d0*/  @!P0 SYNCS.PHASECHK.TRANS64 P0, [R3+URZ+0x18060], R2 ;  /* 0x01806002030085a7 */ /* 0x000f24000800007f */
[----:B----4-:R-:W-:Y:S05]  /*82e0*/  @!P0 BRA `(.L_x_59) ;  /* 0xfffffffc00f08947 */ /* 0x010fea000383ffff */
[----:B------:R-:W-:Y:S05]  /*82f0*/  BRA `(.L_x_95) ;  /* 0xffffffec008c7947 */ /* 0x000fea000383ffff */
.L_x_64:
[----:B-1----:R1:W2:Y:S02]  /*8300*/  SYNCS.PHASECHK.TRANS64.TRYWAIT P0, [R5+URZ+0x18028], R0 ;  /* 0x01802800050075a7 */ /* 0x0022a4000800017f */
[----:B--2---:R-:W-:Y:S05]  /*8310*/  @!P0 NANOSLEEP.SYNCS 0x989680 ;  /* 0x009896800000895d */ /* 0x004fea0003900000 */
[----:B------:R-:W2:Y:S02]  /*8320*/  @!P0 SYNCS.PHASECHK.TRANS64 P0, [R5+URZ+0x18028], R0 ;  /* 0x01802800050085a7 */ /* 0x000ea4000800007f */
[----:B--2---:R-:W-:Y:S05]  /*8330*/  @!P0 BRA `(.L_x_64) ;  /* 0xfffffffc00f08947 */ /* 0x004fea000383ffff */
[----:B------:R-:W-:Y:S05]  /*8340*/  BRA `(.L_x_96) ;  /* 0xfffffff000107947 */ /* 0x000fea000383ffff */
.L_x_69:
[----:B-1----:R1:W2:Y:S02]  /*8350*/  SYNCS.PHASECHK.TRANS64.TRYWAIT P0, [R4+URZ+0x18060], R5 ;  /* 0x01806005040075a7 */ /* 0x0022a4000800017f */
[----:B--2---:R-:W-:Y:S05]  /*8360*/  @!P0 NANOSLEEP.SYNCS 0x989680 ;  /* 0x009896800000895d */ /* 0x004fea0003900000 */
[----:B------:R-:W2:Y:S02]  /*8370*/  @!P0 SYNCS.PHASECHK.TRANS64 P0, [R4+URZ+0x18060], R5 ;  /* 0x01806005040085a7 */ /* 0x000ea4000800007f */
[----:B--2---:R-:W-:Y:S05]  /*8380*/  @!P0 BRA `(.L_x_69) ;  /* 0xfffffffc00f08947 */ /* 0x004fea000383ffff */
[----:B------:R-:W-:Y:S05]  /*8390*/  BRA `(.L_x_97) ;  /* 0xfffffff0008c7947 */ /* 0x000fea000383ffff */
.L_x_74:
[----:B-1----:R1:W2:Y:S02]  /*83a0*/  SYNCS.PHASECHK.TRANS64.TRYWAIT P0, [R3+URZ+0x18028], R4 ;  /* 0x01802804030075a7 */ /* 0x0022a4000800017f */
[----:B--2---:R-:W-:Y:S05]  /*83b0*/  @!P0 NANOSLEEP.SYNCS 0x989680 ;  /* 0x009896800000895d */ /* 0x004fea0003900000 */
[----:B------:R-:W2:Y:S02]  /*83c0*/  @!P0 SYNCS.PHASECHK.TRANS64 P0, [R3+URZ+0x18028], R4 ;  /* 0x01802804030085a7 */ /* 0x000ea4000800007f */
[----:B--2---:R-:W-:Y:S05]  /*83d0*/  @!P0 BRA `(.L_x_74) ;  /* 0xfffffffc00f08947 */ /* 0x004fea000383ffff */
[----:B------:R-:W-:Y:S05]  /*83e0*/  BRA `(.L_x_98) ;  /* 0xfffffff400147947 */ /* 0x000fea000383ffff */
.L_x_80:
[----:B-1----:R1:W2:Y:S02]  /*83f0*/  SYNCS.PHASECHK.TRANS64.TRYWAIT P4, [R6+URZ+0x18028], R5 ;  /* 0x01802805060075a7 */ /* 0x0022a4000808017f */
[----:B--2---:R-:W-:Y:S05]  /*8400*/  @!P4 NANOSLEEP.SYNCS 0x989680 ;  /* 0x009896800000c95d */ /* 0x004fea0003900000 */
[----:B------:R-:W2:Y:S02]  /*8410*/  @!P4 SYNCS.PHASECHK.TRANS64 P4, [R6+URZ+0x18028], R5 ;  /* 0x018028050600c5a7 */ /* 0x000ea4000808007f */
[----:B--2---:R-:W-:Y:S05]  /*8420*/  @!P4 BRA `(.L_x_80) ;  /* 0xfffffffc00f0c947 */ /* 0x004fea000383ffff */
[----:B------:R-:W-:Y:S05]  /*8430*/  BRA `(.L_x_99) ;  /* 0xfffffff400cc7947 */ /* 0x000fea000383ffff */
.L_x_85:
[----:B-1----:R1:W2:Y:S02]  /*8440*/  SYNCS.PHASECHK.TRANS64.TRYWAIT P4, [R6+URZ+0x18028], R7 ;  /* 0x01802807060075a7 */ /* 0x0022a4000808017f */
[----:B--2---:R-:W-:Y:S05]  /*8450*/  @!P4 NANOSLEEP.SYNCS 0x989680 ;  /* 0x009896800000c95d */ /* 0x004fea0003900000 */
[----:B------:R-:W2:Y:S02]  /*8460*/  @!P4 SYNCS.PHASECHK.TRANS64 P4, [R6+URZ+0x18028], R7 ;  /* 0x018028070600c5a7 */ /* 0x000ea4000808007f */
[----:B--2---:R-:W-:Y:S05]  /*8470*/  @!P4 BRA `(.L_x_85) ;  /* 0xfffffffc00f0c947 */ /* 0x004fea000383ffff */
[----:B------:R-:W-:Y:S05]  /*8480*/  BRA `(.L_x_100) ;  /* 0xfffffff800547947 */ /* 0x000fea000383ffff */
        .weak           $__internal_0_$__cuda_sm20_rcp_rn_f32_slowpath
        .type           $__internal_0_$__cuda_sm20_rcp_rn_f32_slowpath,@function
        .size           $__internal_0_$__cuda_sm20_rcp_rn_f32_slowpath,(.L_x_106 - $__internal_0_$__cuda_sm20_rcp_rn_f32_slowpath)
$__internal_0_$__cuda_sm20_rcp_rn_f32_slowpath:
[----:B------:R-:W-:Y:S01]  /*8490*/  SHF.L.U32 R0, R2, 0x1, RZ ;  /* 0x0000000102007819 */ /* 0x000fe200000006ff */
[----:B------:R-:W-:Y:S03]  /*84a0*/  BSSY B2, `(.L_x_101) ;  /* 0x0000030000027945 */ /* 0x000fe60003800000 */
[----:B------:R-:W-:-:S04]  /*84b0*/  SHF.R.U32.HI R14, RZ, 0x18, R0 ;  /* 0x00000018ff0e7819 */ /* 0x000fc80000011600 */
[----:B------:R-:W-:-:S13]  /*84c0*/  ISETP.NE.U32.AND P0, PT, R14, RZ, PT ;  /* 0x000000ff0e00720c */ /* 0x000fda0003f05070 */
[----:B------:R-:W-:Y:S05]  /*84d0*/  @P0 BRA `(.L_x_102) ;  /* 0x0000000000280947 */ /* 0x000fea0003800000 */
[----:B------:R-:W-:-:S04]  /*84e0*/  SHF.L.U32 R0, R2, 0x1, RZ ;  /* 0x0000000102007819 */ /* 0x000fc800000006ff */
[----:B------:R-:W-:-:S13]  /*84f0*/  ISETP.NE.AND P0, PT, R0, RZ, PT ;  /* 0x000000ff0000720c */ /* 0x000fda0003f05270 */
[----:B------:R-:W-:Y:S01]  /*8500*/  @P0 FFMA R6, R2, 1.84467440737095516160e+19, RZ ;  /* 0x5f80000002060823 */ /* 0x000fe200000000ff */
[----:B------:R-:W-:Y:S08]  /*8510*/  @!P0 MUFU.RCP R5, R2 ;  /* 0x0000000200058308 */ /* 0x000ff00000001000 */
[----:B------:R-:W1:Y:S02]  /*8520*/  @P0 MUFU.RCP R7, R6 ;  /* 0x0000000600070308 */ /* 0x000e640000001000 */
[----:B-1----:R-:W-:-:S04]  /*8530*/  @P0 FFMA R0, R6, R7, -1 ;  /* 0xbf80000006000423 */ /* 0x002fc80000000007 */
[----:B------:R-:W-:-:S04]  /*8540*/  @P0 FADD.FTZ R0, -R0, -RZ ;  /* 0x800000ff00000221 */ /* 0x000fc80000010100 */
[----:B------:R-:W-:-:S04]  /*8550*/  @P0 FFMA R0, R7, R0, R7 ;  /* 0x0000000007000223 */ /* 0x000fc80000000007 */
[----:B------:R-:W-:Y:S01]  /*8560*/  @P0 FFMA R5, R0, 1.84467440737095516160e+19, RZ ;  /* 0x5f80000000050823 */ /* 0x000fe200000000ff */
[----:B------:R-:W-:Y:S06]  /*8570*/  BRA `(.L_x_103) ;  /* 0x0000000000887947 */ /* 0x000fec0003800000 */
.L_x_102:
[----:B------:R-:W-:-:S04]  /*8580*/  IADD3 R17, R14, -0xfd, RZ ;  /* 0xffffff030e117810 */ /* 0x000fc80007ffe0ff */
[----:B------:R-:W-:-:S13]  /*8590*/  ISETP.GT.U32.AND P0, PT, R17, 0x1, PT ;  /* 0x000000011100780c */ /* 0x000fda0003f04070 */
[----:B------:R-:W-:Y:S05]  /*85a0*/  @P0 BRA `(.L_x_104) ;  /* 0x0000000000780947 */ /* 0x000fea0003800000 */
[----:B------:R-:W-:Y:S02]  /*85b0*/  LOP3.LUT R0, R2, 0x7fffff, RZ, 0xc0, !PT ;  /* 0x007fffff02007812 */ /* 0x000fe400078ec0ff */
[----:B------:R-:W-:Y:S02]  /*85c0*/  MOV R12, 0x3 ;  /* 0x00000003000c7802 */ /* 0x000fe40000000f00 */
[----:B------:R-:W-:Y:S02]  /*85d0*/  LOP3.LUT R0, R0, 0x3f800000, RZ, 0xfc, !PT ;  /* 0x3f80000000007812 */ /* 0x000fe400078efcff */
[----:B------:R-:W-:Y:S02]  /*85e0*/  SHF.L.U32 R12, R12, R17, RZ ;  /* 0x000000110c0c7219 */ /* 0x000fe400000006ff */
[----:B------:R-:W1:Y:S02]  /*85f0*/  MUFU.RCP R5, R0 ;  /* 0x0000000000057308 */ /* 0x000e640000001000 */
[----:B-1----:R-:W-:-:S04]  /*8600*/  FFMA R6, R0, R5, -1 ;  /* 0xbf80000000067423 */ /* 0x002fc80000000005 */
[----:B------:R-:W-:-:S04]  /*8610*/  FADD.FTZ R6, -R6, -RZ ;  /* 0x800000ff06067221 */ /* 0x000fc80000010100 */
[CCC-:B------:R-:W-:Y:S01]  /*8620*/  FFMA.RM R7, R5.reuse, R6.reuse, R5.reuse ;  /* 0x0000000605077223 */ /* 0x1c0fe20000004005 */
[----:B------:R-:W-:-:S04]  /*8630*/  FFMA.RP R6, R5, R6, R5 ;  /* 0x0000000605067223 */ /* 0x000fc80000008005 */
[C---:B------:R-:W-:Y:S02]  /*8640*/  LOP3.LUT R5, R7.reuse, 0x7fffff, RZ, 0xc0, !PT ;  /* 0x007fffff07057812 */ /* 0x040fe400078ec0ff */
[----:B------:R-:W-:Y:S02]  /*8650*/  FSETP.NEU.FTZ.AND P0, PT, R7, R6, PT ;  /* 0x000000060700720b */ /* 0x000fe40003f1d000 */
[----:B------:R-:W-:Y:S02]  /*8660*/  LOP3.LUT R5, R5, 0x800000, RZ, 0xfc, !PT ;  /* 0x0080000005057812 */ /* 0x000fe400078efcff */
[----:B------:R-:W-:Y:S02]  /*8670*/  SEL R6, RZ, 0xffffffff, !P0 ;  /* 0xffffffffff067807 */ /* 0x000fe40004000000 */
[----:B------:R-:W-:Y:S02]  /*8680*/  LOP3.LUT R12, R12, R5, RZ, 0xc0, !PT ;  /* 0x000000050c0c7212 */ /* 0x000fe400078ec0ff */
[----:B------:R-:W-:-:S02]  /*8690*/  IADD3 R6, -R6, RZ, RZ ;  /* 0x000000ff06067210 */ /* 0x000fc40007ffe1ff */
[-C--:B------:R-:W-:Y:S02]  /*86a0*/  SHF.R.U32.HI R12, RZ, R17.reuse, R12 ;  /* 0x00000011ff0c7219 */ /* 0x080fe4000001160c */
[----:B------:R-:W-:Y:S02]  /*86b0*/  LOP3.LUT P1, RZ, R6, R17, R5, 0xf8, !PT ;  /* 0x0000001106ff7212 */ /* 0x000fe4000782f805 */
[C---:B------:R-:W-:Y:S02]  /*86c0*/  LOP3.LUT P0, RZ, R12.reuse, 0x1, RZ, 0xc0, !PT ;  /* 0x000000010cff7812 */ /* 0x040fe4000780c0ff */
[----:B------:R-:W-:-:S04]  /*86d0*/  LOP3.LUT P2, RZ, R12, 0x2, RZ, 0xc0, !PT ;  /* 0x000000020cff7812 */ /* 0x000fc8000784c0ff */
[----:B------:R-:W-:Y:S02]  /*86e0*/  PLOP3.LUT P0, PT, P0, P1, P2, 0xe0, 0x0 ;  /* 0x000000000000781c */ /* 0x000fe40000703c20 */
[----:B------:R-:W-:Y:S02]  /*86f0*/  LOP3.LUT P1, RZ, R2, 0x7fffff, RZ, 0xc0, !PT ;  /* 0x007fffff02ff7812 */ /* 0x000fe4000782c0ff */
[----:B------:R-:W-:-:S04]  /*8700*/  SEL R0, RZ, 0x1, !P0 ;  /* 0x00000001ff007807 */ /* 0x000fc80004000000 */
[----:B------:R-:W-:-:S04]  /*8710*/  IADD3 R0, -R0, RZ, RZ ;  /* 0x000000ff00007210 */ /* 0x000fc80007ffe1ff */
[----:B------:R-:W-:Y:S02]  /*8720*/  ISETP.GE.AND P0, PT, R0, RZ, PT ;  /* 0x000000ff0000720c */ /* 0x000fe40003f06270 */
[----:B------:R-:W-:-:S04]  /*8730*/  IADD3 R0, R14, -0xfc, RZ ;  /* 0xffffff040e007810 */ /* 0x000fc80007ffe0ff */
[----:B------:R-:W-:-:S07]  /*8740*/  SHF.R.U32.HI R5, RZ, R0, R5 ;  /* 0x00000000ff057219 */ /* 0x000fce0000011605 */
[----:B------:R-:W-:-:S04]  /*8750*/  @!P0 IADD3 R5, R5, 0x1, RZ ;  /* 0x0000000105058810 */ /* 0x000fc80007ffe0ff */
[----:B------:R-:W-:-:S04]  /*8760*/  @!P1 SHF.L.U32 R5, R5, 0x1, RZ ;  /* 0x0000000105059819 */ /* 0x000fc800000006ff */
[----:B------:R-:W-:Y:S01]  /*8770*/  LOP3.LUT R5, R5, 0x80000000, R2, 0xf8, !PT ;  /* 0x8000000005057812 */ /* 0x000fe200078ef802 */
[----:B------:R-:W-:Y:S06]  /*8780*/  BRA `(.L_x_103) ;  /* 0x0000000000047947 */ /* 0x000fec0003800000 */
.L_x_104:
[----:B------:R1:W2:Y:S02]  /*8790*/  MUFU.RCP R5, R2 ;  /* 0x0000000200057308 */ /* 0x0002a40000001000 */
.L_x_103:
[----:B------:R-:W-:Y:S05]  /*87a0*/  BSYNC B2 ;  /* 0x0000000000027941 */ /* 0x000fea0003800000 */
.L_x_101:
[----:B------:R-:W-:Y:S02]  /*87b0*/  MOV R6, R13 ;  /* 0x0000000d00067202 */ /* 0x000fe40000000f00 */
[----:B------:R-:W-:-:S04]  /*87c0*/  MOV R7, 0x0 ;  /* 0x0000000000077802 */ /* 0x000fc80000000f00 */
[----:B-12---:R-:W-:Y:S05]  /*87d0*/  RET.REL.NODEC R6 `(_ZN7cutlass13device_kernelINS_4fmha6kernel28FmhaKernelTmaWarpSpecializedINS1_10collective30FmhaMainloopTmaWarpSpecializedINS_10bfloat16_tEffN4cute5tupleIJNS7_1CILi128EEESA_NS9_ILi64EEEEEENS8_IJiNS9_ILi1EEENS8_IJiiEEEEEESF_SF_NS4_13DefaultFusionEJEEENS4_15FmhaFwdEpilogueIS6_fNS8_IJSB_SB_SA_EEEEENS2_23IndividualTileSchedulerEJEEEEEvNT_6ParamsE) ;  /* 0xffffff7806087950 */ /* 0x006fea0003c3ffff */
.L_x_105:
[----:B------:R-:W-:-:S00]  /*87e0*/  BRA `(.L_x_105) ;  /* 0xfffffffc00fc7947 */ /* 0x000fc0000383ffff */
[----:B------:R-:W-:-:S00]  /*87f0*/  NOP ;  /* 0x0000000000007918 */ /* 0x000fc00000000000 */
        /* <DEDUP_REMOVED lines=8> */
.L_x_106:


//--------------------- .nv.global.init           --------------------------
	.section	.nv.global.init,"aw",@progbits
.nv.global.init:
	.type		$str$24,@object
	.size		$str$24,($str$25 - $str$24)
$str$24:
        /*0000*/ 	.byte	0x28, 0x61, 0x64, 0x64, 0x72, 0x65, 0x73, 0x73, 0x20, 0x26, 0x20, 0x6d, 0x61, 0x73, 0x6b, 0x29
        /*0010*/ 	.byte	0x20, 0x3d, 0x3d, 0x20, 0x30, 0x00
	.type		$str$25,@object
	.size		$str$25,(__unnamed_1 - $str$25)
$str$25:
        /*0016*/ 	.byte	0x2f, 0x74, 0x6d, 0x70, 0x2f, 0x63, 0x75, 0x74, 0x6c, 0x61, 0x73, 0x73, 0x5f, 0x73, 0x77, 0x65
        /*0026*/ 	.byte	0x65, 0x70, 0x5f, 0x73, 0x72, 0x63, 0x2f, 0x69, 0x6e, 0x63, 0x6c, 0x75, 0x64, 0x65, 0x2f, 0x63
        /*0036*/ 	.byte	0x75, 0x74, 0x65, 0x2f, 0x70, 0x6f, 0x69, 0x6e, 0x74, 0x65, 0x72, 0x5f, 0x66, 0x6c, 0x61, 0x67
        /*0046*/ 	.byte	0x67, 0x65, 0x64, 0x2e, 0x68, 0x70, 0x70, 0x00
	.type		__unnamed_1,@object
	.size		__unnamed_1,(.L_0 - __unnamed_1)
__unnamed_1:
        /*004e*/ 	.byte	0x61, 0x75, 0x74, 0x6f, 0x20, 0x63, 0x75, 0x74, 0x65, 0x3a, 0x3a, 0x61, 0x73, 0x5f, 0x70, 0x6f
        /* <DEDUP_REMOVED lines=27> */
        /*020e*/ 	.byte	0x32, 0x30, 0x34, 0x38, 0x3e, 0x3e, 0x3e, 0x3e, 0x3e, 0x5d, 0x00
.L_0:


//--------------------- .nv.shared._ZN7cutlass13device_kernelINS_4fmha6kernel28FmhaKernelTmaWarpSpecializedINS1_10collective30FmhaMainloopTmaWarpSpecializedINS_10bfloat16_tEffN4cute5tupleIJNS7_1CILi128EEESA_NS9_ILi64EEEEEENS8_IJiNS9_ILi1EEENS8_IJiiEEEEEESF_SF_NS4_13DefaultFusionEJEEENS4_15FmhaFwdEpilogueIS6_fNS8_IJSB_SB_SA_EEEEENS2_23IndividualTileSchedulerEJEEEEEvNT_6ParamsE --------------------------
	.section	.nv.shared._ZN7cutlass13device_kernelINS_4fmha6kernel28FmhaKernelTmaWarpSpecializedINS1_10collective30FmhaMainloopTmaWarpSpecializedINS_10bfloat16_tEffN4cute5tupleIJNS7_1CILi128EEESA_NS9_ILi64EEEEEENS8_IJiNS9_ILi1EEENS8_IJiiEEEEEESF_SF_NS4_13DefaultFusionEJEEENS4_15FmhaFwdEpilogueIS6_fNS8_IJSB_SB_SA_EEEEENS2_23IndividualTileSchedulerEJEEEEEvNT_6ParamsE,"aw",@nobits
	.sectionflags	@""
	.align	16
	.zero		1024


//--------------------- .nv.shared.reserved.0     --------------------------
	.section	.nv.shared.reserved.0,"aw",@nobits
	.weak		__nv_reservedSMEM_offset_0_alias
	.size		__nv_reservedSMEM_offset_0_alias, 0, 0
	.other		__nv_reservedSMEM_offset_0_alias,@"STO_CUDA_RESERVED_SHARED STV_DEFAULT"
__nv_reservedSMEM_offset_0_alias:
	.zero		0


//--------------------- .nv.global                --------------------------
	.section	.nv.global,"aw",@nobits
.nv.global:
	.type		_ZN39_INTERNAL_e2c4c871_4_k_cu_a9bc9e19_27894cute1_E,@object
	.size		_ZN39_INTERNAL_e2c4c871_4_k_cu_a9bc9e19_27894cute1_E,(_ZN39_INTERNAL_e2c4c871_4_k_cu_a9bc9e19_27894cuda3std3__45__cpo6cbeginE - _ZN39_INTERNAL_e2c4c871_4_k_cu_a9bc9e19_27894cute1_E)
_ZN39_INTERNAL_e2c4c871_4_k_cu_a9bc9e19_27894cute1_E:
	.zero		1
	.type		_ZN39_INTERNAL_e2c4c871_4_k_cu_a9bc9e19_27894cuda3std3__45__cpo6cbeginE,@object
	.size		_ZN39_INTERNAL_e2c4c871_4_k_cu_a9bc9e19_27894cuda3std3__45__cpo6cbeginE,(_ZN39_INTERNAL_e2c4c871_4_k_cu_a9bc9e19_27894cuda3std3__48in_placeE - _ZN39_INTERNAL_e2c4c871_4_k_cu_a9bc9e19_27894cuda3std3__45__cpo6cbeginE)
_ZN39_INTERNAL_e2c4c871_4_k_cu_a9bc9e19_27894cuda3std3__45__cpo6cbeginE:
	.zero		1
	.type		_ZN39_INTERNAL_e2c4c871_4_k_cu_a9bc9e19_27894cuda3std3__48in_placeE,@object
	.size		_ZN39_INTERNAL_e2c4c871_4_k_cu_a9bc9e19_27894cuda3std3__48in_placeE,(_ZN39_INTERNAL_e2c4c871_4_k_cu_a9bc9e19_27894cuda3std6ranges3__45__cpo9iter_moveE - _ZN39_INTERNAL_e2c4c871_4_k_cu_a9bc9e19_27894cuda3std3__48in_placeE)
_ZN39_INTERNAL_e2c4c871_4_k_cu_a9bc9e19_27894cuda3std3__48in_placeE:
	.zero		1
	.type		_ZN39_INTERNAL_e2c4c871_4_k_cu_a9bc9e19_27894cuda3std6ranges3__45__cpo9iter_moveE,@object
	.size		_ZN39_INTERNAL_e2c4c871_4_k_cu_a9bc9e19_27894cuda3std6ranges3__45__cpo9iter_moveE,(_ZN39_INTERNAL_e2c4c871_4_k_cu_a9bc9e19_27894cuda3std3__45__cpo5beginE - _ZN39_INTERNAL_e2c4c871_4_k_cu_a9bc9e19_27894cuda3std6ranges3__45__cpo9iter_moveE)
_ZN39_INTERNAL_e2c4c871_4_k_cu_a9bc9e19_27894cuda3std6ranges3__45__cpo9iter_moveE:
	.zero		1
	.type		_ZN39_INTERNAL_e2c4c871_4_k_cu_a9bc9e19_27894cuda3std3__45__cpo5beginE,@object
	.size		_ZN39_INTERNAL_e2c4c871_4_k_cu_a9bc9e19_27894cuda3std3__45__cpo5beginE,(_ZN39_INTERNAL_e2c4c871_4_k_cu_a9bc9e19_27894cuda3std3__441_GLOBAL__N__e2c4c871_4_k_cu_a9bc9e19_27896ignoreE - _ZN39_INTERNAL_e2c4c871_4_k_cu_a9bc9e19_27894cuda3std3__45__cpo5beginE)
_ZN39_INTERNAL_e2c4c871_4_k_cu_a9bc9e19_27894cuda3std3__45__cpo5beginE:
	.zero		1
	.type		_ZN39_INTERNAL_e2c4c871_4_k_cu_a9bc9e19_27894cuda3std3__441_GLOBAL__N__e2c4c871_4_k_cu_a9bc9e19_27896ignoreE,@object
	.size		_ZN39_INTERNAL_e2c4c871_4_k_cu_a9bc9e19_27894cuda3std3__441_GLOBAL__N__e2c4c871_4_k_cu_a9bc9e19_27896ignoreE,(_ZN39_INTERNAL_e2c4c871_4_k_cu_a9bc9e19_27894cute7productE - _ZN39_INTERNAL_e2c4c871_4_k_cu_a9bc9e19_27894cuda3std3__441_GLOBAL__N__e2c4c871_4_k_cu_a9bc9e19_27896ignoreE)
_ZN39_INTERNAL_e2c4c871_4_k_cu_a9bc9e19_27894cuda3std3__441_GLOBAL__N__e2c4c871_4_k_cu_a9bc9e19_27896ignoreE:
	.zero		1
	.type		_ZN39_INTERNAL_e2c4c871_4_k_cu_a9bc9e19_27894cute7productE,@object
	.size		_ZN39_INTERNAL_e2c4c871_4_k_cu_a9bc9e19_27894cute7productE,(_ZN39_INTERNAL_e2c4c871_4_k_cu_a9bc9e19_27894cuda3std3__45__cpo3endE - _ZN39_INTERNAL_e2c4c871_4_k_cu_a9bc9e19_27894cute7productE)
_ZN39_INTERNAL_e2c4c871_4_k_cu_a9bc9e19_27894cute7productE:
	.zero		1
	.type		_ZN39_INTERNAL_e2c4c871_4_k_cu_a9bc9e19_27894cuda3std3__45__cpo3endE,@object
	.size		_ZN39_INTERNAL_e2c4c871_4_k_cu_a9bc9e19_27894cuda3std3__45__cpo3endE,(_ZN39_INTERNAL_e2c4c871_4_k_cu_a9bc9e19_27894cuda3std3__419piecewise_constructE - _ZN39_INTERNAL_e2c4c871_4_k_cu_a9bc9e19_27894cuda3std3__45__cpo3endE)
_ZN39_INTERNAL_e2c4c871_4_k_cu_a9bc9e19_27894cuda3std3__45__cpo3endE:
	.zero		1
	.type		_ZN39_INTERNAL_e2c4c871_4_k_cu_a9bc9e19_27894cuda3std3__419piecewise_constructE,@object
	.size		_ZN39_INTERNAL_e2c4c871_4_k_cu_a9bc9e19_27894cuda3std3__419piecewise_constructE,(_ZN39_INTERNAL_e2c4c871_4_k_cu_a9bc9e19_27894cuda3std3__45__cpo4cendE - _ZN39_INTERNAL_e2c4c871_4_k_cu_a9bc9e19_27894cuda3std3__419piecewise_constructE)
_ZN39_INTERNAL_e2c4c871_4_k_cu_a9bc9e19_27894cuda3std3__419piecewise_constructE:
	.zero		1
	.type		_ZN39_INTERNAL_e2c4c871_4_k_cu_a9bc9e19_27894cuda3std3__45__cpo4cendE,@object
	.size		_ZN39_INTERNAL_e2c4c871_4_k_cu_a9bc9e19_27894cuda3std3__45__cpo4cendE,(_ZN39_INTERNAL_e2c4c871_4_k_cu_a9bc9e19_27894cuda3std6ranges3__45__cpo4swapE - _ZN39_INTERNAL_e2c4c871_4_k_cu_a9bc9e19_27894cuda3std3__45__cpo4cendE)
_ZN39_INTERNAL_e2c4c871_4_k_cu_a9bc9e19_27894cuda3std3__45__cpo4cendE:
	.zero		1
	.type		_ZN39_INTERNAL_e2c4c871_4_k_cu_a9bc9e19_27894cuda3std6ranges3__45__cpo4swapE,@object
	.size		_ZN39_INTERNAL_e2c4c871_4_k_cu_a9bc9e19_27894cuda3std6ranges3__45__cpo4swapE,(.L_8 - _ZN39_INTERNAL_e2c4c871_4_k_cu_a9bc9e19_27894cuda3std6ranges3__45__cpo4swapE)
_ZN39_INTERNAL_e2c4c871_4_k_cu_a9bc9e19_27894cuda3std6ranges3__45__cpo4swapE:
	.zero		1
.L_8:


//--------------------- .nv.constant0._ZN7cutlass13device_kernelINS_4fmha6kernel28FmhaKernelTmaWarpSpecializedINS1_10collective30FmhaMainloopTmaWarpSpecializedINS_10bfloat16_tEffN4cute5tupleIJNS7_1CILi128EEESA_NS9_ILi64EEEEEENS8_IJiNS9_ILi1EEENS8_IJiiEEEEEESF_SF_NS4_13DefaultFusionEJEEENS4_15FmhaFwdEpilogueIS6_fNS8_IJSB_SB_SA_EEEEENS2_23IndividualTileSchedulerEJEEEEEvNT_6ParamsE --------------------------
	.section	.nv.constant0._ZN7cutlass13device_kernelINS_4fmha6kernel28FmhaKernelTmaWarpSpecializedINS1_10collective30FmhaMainloopTmaWarpSpecializedINS_10bfloat16_tEffN4cute5tupleIJNS7_1CILi128EEESA_NS9_ILi64EEEEEENS8_IJiNS9_ILi1EEENS8_IJiiEEEEEESF_SF_NS4_13DefaultFusionEJEEENS4_15FmhaFwdEpilogueIS6_fNS8_IJSB_SB_SA_EEEEENS2_23IndividualTileSchedulerEJEEEEEvNT_6ParamsE,"a",@progbits
	.sectionflags	@""
	.align	4
.nv.constant0._ZN7cutlass13device_kernelINS_4fmha6kernel28FmhaKernelTmaWarpSpecializedINS1_10collective30FmhaMainloopTmaWarpSpecializedINS_10bfloat16_tEffN4cute5tupleIJNS7_1CILi128EEESA_NS9_ILi64EEEEEENS8_IJiNS9_ILi1EEENS8_IJiiEEEEEESF_SF_NS4_13DefaultFusionEJEEENS4_15FmhaFwdEpilogueIS6_fNS8_IJSB_SB_SA_EEEEENS2_23IndividualTileSchedulerEJEEEEEvNT_6ParamsE:
	.zero		2688


//--------------------- SYMBOLS --------------------------

	.type		.nv.reservedSmem.offset0,@object
	.size		.nv.reservedSmem.offset0,0x4
	.type		__assertfail,@function
